	.target	sm_100a

	.elftype	@"ET_EXEC"


//--------------------- .note.nv.tkinfo           --------------------------
	.section	.note.nv.tkinfo,"",@"SHT_NOTE"
	.sectionflags	@"SHF_NOTE_NV_TKINFO"
	.tkinfo
        /*0018*/ 	.word	0x00000002
        /*0030*/ 	.string	""
        /*0030*/ 	.string	"ptxas"
        /*0030*/ 	.string	"Cuda compilation tools, release 13.0, V13.0.88"
        /*0030*/ 	.string	"Build cuda_13.0.r13.0/compiler.36424714_0"
        /*0030*/ 	.string	"-arch sm_100a -m 64 "



//--------------------- .note.nv.cuinfo           --------------------------
	.section	.note.nv.cuinfo,"",@"SHT_NOTE"
	.sectionflags	@"SHF_NOTE_NV_CUINFO"
        /*0018*/ 	.short	0x0002
        /*001a*/ 	.short	0x0064
        /*001c*/ 	.short	0x0082
	.zero		2


//--------------------- .nv.info                  --------------------------
	.section	.nv.info,"",@"SHT_CUDA_INFO"
	.align	4


	//----- nvinfo : EIATTR_REGCOUNT
	.align		4
        /*0000*/ 	.byte	0x04, 0x2f
        /*0002*/ 	.short	(.L_20 - .L_19)
	.align		4
.L_19:
        /*0004*/ 	.word	index@(_ZN7cutlass13device_kernelINS_4gemm6kernel13GemmUniversalIN4cute5tupleIJiiiiEEENS1_10collective13CollectiveMmaINS1_35MainloopSm100TmaUmmaWarpSpecializedILi12ELi2ELi4ENS5_IJNS4_1CILi1EEESB_SB_EEEEENS5_IJNSA_ILi64EEENSA_ILi192EEESE_EEEaNS5_IJlSB_lEEEaSH_NS4_8TiledMMAINS4_8MMA_AtomIJNS4_15SM100_MMA_S8_SSIaaiLi64ELi192ELNS4_4UMMA5MajorE0ELSM_0ELNSL_8SaturateE0EEEEEENS4_6LayoutISC_NS5_IJNSA_ILi0EEESR_SR_EEEEENS5_IJNS4_10UnderscoreESU_SU_EEEEENS4_13SM90_TMA_LOADENS4_14ComposedLayoutINS4_7SwizzleILi2ELi4ELi3EEENS4_18smem_ptr_flag_bitsILi8EEENSQ_INS5_IJNSA_ILi8EEESE_EEENS5_IJSE_SB_EEEEEEEvNS4_8identityESX_S17_vS18_EENS_8epilogue10collective18CollectiveEpilogueINS1A_23Sm100TmaWarpSpecializedILi3ELi2ELi32ELb0ELb0EEEJSG_NS5_IJNSQ_ISE_SB_EES1F_EEEaSH_aSH_NS1A_6fusion15FusionCallbacksIS1E_NS1H_17LinearCombinationIaiaiLNS_15FloatRoundStyleE2EEESG_S1G_JEEENS4_5SM1004TMEM4LOAD26SM100_TMEM_LOAD_16dp32b32xESX_S17_NS4_39AutoVectorizingCopyWithAssumedAlignmentILi128EEENS4_14SM90_TMA_STOREES17_S1S_S1S_EEEvvEEEEvNT_6ParamsE)
        /*0008*/ 	.word	0x00000077


	//----- nvinfo : EIATTR_FRAME_SIZE
	.align		4
.L_20:
        /*000c*/ 	.byte	0x04, 0x11
        /*000e*/ 	.short	(.L_22 - .L_21)
	.align		4
.L_21:
        /*0010*/ 	.word	index@($__internal_2_$__cuda_sm10x_tcgen05_guardrail_trap_unallocated_columns_being_dealloced)
        /*0014*/ 	.word	0x00000000


	//----- nvinfo : EIATTR_FRAME_SIZE
	.align		4
.L_22:
        /*0018*/ 	.byte	0x04, 0x11
        /*001a*/ 	.short	(.L_24 - .L_23)
	.align		4
.L_23:
        /*001c*/ 	.word	index@($__internal_1_$__cuda_sm10x_tcgen05_guardrail_trap_phase_invalid_during_alloc)
        /*0020*/ 	.word	0x00000000


	//----- nvinfo : EIATTR_FRAME_SIZE
	.align		4
.L_24:
        /*0024*/ 	.byte	0x04, 0x11
        /*0026*/ 	.short	(.L_26 - .L_25)
	.align		4
.L_25:
        /*0028*/ 	.word	index@($__internal_0_$__cuda_sm10x_tcgen05_guardrail_trap_col_being_dealloced_not_returned_by_alloc)
        /*002c*/ 	.word	0x00000000


	//----- nvinfo : EIATTR_FRAME_SIZE
	.align		4
.L_26:
        /*0030*/ 	.byte	0x04, 0x11
        /*0032*/ 	.short	(.L_28 - .L_27)
	.align		4
.L_27:
        /*0034*/ 	.word	index@(_ZN7cutlass13device_kernelINS_4gemm6kernel13GemmUniversalIN4cute5tupleIJiiiiEEENS1_10collective13CollectiveMmaINS1_35MainloopSm100TmaUmmaWarpSpecializedILi12ELi2ELi4ENS5_IJNS4_1CILi1EEESB_SB_EEEEENS5_IJNSA_ILi64EEENSA_ILi192EEESE_EEEaNS5_IJlSB_lEEEaSH_NS4_8TiledMMAINS4_8MMA_AtomIJNS4_15SM100_MMA_S8_SSIaaiLi64ELi192ELNS4_4UMMA5MajorE0ELSM_0ELNSL_8SaturateE0EEEEEENS4_6LayoutISC_NS5_IJNSA_ILi0EEESR_SR_EEEEENS5_IJNS4_10UnderscoreESU_SU_EEEEENS4_13SM90_TMA_LOADENS4_14ComposedLayoutINS4_7SwizzleILi2ELi4ELi3EEENS4_18smem_ptr_flag_bitsILi8EEENSQ_INS5_IJNSA_ILi8EEESE_EEENS5_IJSE_SB_EEEEEEEvNS4_8identityESX_S17_vS18_EENS_8epilogue10collective18CollectiveEpilogueINS1A_23Sm100TmaWarpSpecializedILi3ELi2ELi32ELb0ELb0EEEJSG_NS5_IJNSQ_ISE_SB_EES1F_EEEaSH_aSH_NS1A_6fusion15FusionCallbacksIS1E_NS1H_17LinearCombinationIaiaiLNS_15FloatRoundStyleE2EEESG_S1G_JEEENS4_5SM1004TMEM4LOAD26SM100_TMEM_LOAD_16dp32b32xESX_S17_NS4_39AutoVectorizingCopyWithAssumedAlignmentILi128EEENS4_14SM90_TMA_STOREES17_S1S_S1S_EEEvvEEEEvNT_6ParamsE)
        /*0038*/ 	.word	0x00000000


	//----- nvinfo : EIATTR_MIN_STACK_SIZE
	.align		4
.L_28:
        /*003c*/ 	.byte	0x04, 0x12
        /*003e*/ 	.short	(.L_30 - .L_29)
	.align		4
.L_29:
        /*0040*/ 	.word	index@(_ZN7cutlass13device_kernelINS_4gemm6kernel13GemmUniversalIN4cute5tupleIJiiiiEEENS1_10collective13CollectiveMmaINS1_35MainloopSm100TmaUmmaWarpSpecializedILi12ELi2ELi4ENS5_IJNS4_1CILi1EEESB_SB_EEEEENS5_IJNSA_ILi64EEENSA_ILi192EEESE_EEEaNS5_IJlSB_lEEEaSH_NS4_8TiledMMAINS4_8MMA_AtomIJNS4_15SM100_MMA_S8_SSIaaiLi64ELi192ELNS4_4UMMA5MajorE0ELSM_0ELNSL_8SaturateE0EEEEEENS4_6LayoutISC_NS5_IJNSA_ILi0EEESR_SR_EEEEENS5_IJNS4_10UnderscoreESU_SU_EEEEENS4_13SM90_TMA_LOADENS4_14ComposedLayoutINS4_7SwizzleILi2ELi4ELi3EEENS4_18smem_ptr_flag_bitsILi8EEENSQ_INS5_IJNSA_ILi8EEESE_EEENS5_IJSE_SB_EEEEEEEvNS4_8identityESX_S17_vS18_EENS_8epilogue10collective18CollectiveEpilogueINS1A_23Sm100TmaWarpSpecializedILi3ELi2ELi32ELb0ELb0EEEJSG_NS5_IJNSQ_ISE_SB_EES1F_EEEaSH_aSH_NS1A_6fusion15FusionCallbacksIS1E_NS1H_17LinearCombinationIaiaiLNS_15FloatRoundStyleE2EEESG_S1G_JEEENS4_5SM1004TMEM4LOAD26SM100_TMEM_LOAD_16dp32b32xESX_S17_NS4_39AutoVectorizingCopyWithAssumedAlignmentILi128EEENS4_14SM90_TMA_STOREES17_S1S_S1S_EEEvvEEEEvNT_6ParamsE)
        /*0044*/ 	.word	0x00000000
.L_30:


//--------------------- .nv.compat                --------------------------
	.section	.nv.compat,"",@"SHT_CUDA_COMPAT_INFO"
	.align	4
        /*0000*/ 	.byte	0x02, 0x09, 0x01, 0x00, 0x02, 0x02, 0x03, 0x00, 0x02, 0x05, 0x06, 0x00, 0x03, 0x07, 0x01, 0x01
        /*0010*/ 	.byte	0x02, 0x03, 0x01, 0x00, 0x02, 0x06, 0x01, 0x00, 0x04, 0x0b, 0x08, 0x00, 0x01, 0x00, 0x00, 0x00
        /*0020*/ 	.byte	0x00, 0x00, 0x00, 0x00


//--------------------- .nv.info._ZN7cutlass13device_kernelINS_4gemm6kernel13GemmUniversalIN4cute5tupleIJiiiiEEENS1_10collective13CollectiveMmaINS1_35MainloopSm100TmaUmmaWarpSpecializedILi12ELi2ELi4ENS5_IJNS4_1CILi1EEESB_SB_EEEEENS5_IJNSA_ILi64EEENSA_ILi192EEESE_EEEaNS5_IJlSB_lEEEaSH_NS4_8TiledMMAINS4_8MMA_AtomIJNS4_15SM100_MMA_S8_SSIaaiLi64ELi192ELNS4_4UMMA5MajorE0ELSM_0ELNSL_8SaturateE0EEEEEENS4_6LayoutISC_NS5_IJNSA_ILi0EEESR_SR_EEEEENS5_IJNS4_10UnderscoreESU_SU_EEEEENS4_13SM90_TMA_LOADENS4_14ComposedLayoutINS4_7SwizzleILi2ELi4ELi3EEENS4_18smem_ptr_flag_bitsILi8EEENSQ_INS5_IJNSA_ILi8EEESE_EEENS5_IJSE_SB_EEEEEEEvNS4_8identityESX_S17_vS18_EENS_8epilogue10collective18CollectiveEpilogueINS1A_23Sm100TmaWarpSpecializedILi3ELi2ELi32ELb0ELb0EEEJSG_NS5_IJNSQ_ISE_SB_EES1F_EEEaSH_aSH_NS1A_6fusion15FusionCallbacksIS1E_NS1H_17LinearCombinationIaiaiLNS_15FloatRoundStyleE2EEESG_S1G_JEEENS4_5SM1004TMEM4LOAD26SM100_TMEM_LOAD_16dp32b32xESX_S17_NS4_39AutoVectorizingCopyWithAssumedAlignmentILi128EEENS4_14SM90_TMA_STOREES17_S1S_S1S_EEEvvEEEEvNT_6ParamsE --------------------------
	.section	.nv.info._ZN7cutlass13device_kernelINS_4gemm6kernel13GemmUniversalIN4cute5tupleIJiiiiEEENS1_10collective13CollectiveMmaINS1_35MainloopSm100TmaUmmaWarpSpecializedILi12ELi2ELi4ENS5_IJNS4_1CILi1EEESB_SB_EEEEENS5_IJNSA_ILi64EEENSA_ILi192EEESE_EEEaNS5_IJlSB_lEEEaSH_NS4_8TiledMMAINS4_8MMA_AtomIJNS4_15SM100_MMA_S8_SSIaaiLi64ELi192ELNS4_4UMMA5MajorE0ELSM_0ELNSL_8SaturateE0EEEEEENS4_6LayoutISC_NS5_IJNSA_ILi0EEESR_SR_EEEEENS5_IJNS4_10UnderscoreESU_SU_EEEEENS4_13SM90_TMA_LOADENS4_14ComposedLayoutINS4_7SwizzleILi2ELi4ELi3EEENS4_18smem_ptr_flag_bitsILi8EEENSQ_INS5_IJNSA_ILi8EEESE_EEENS5_IJSE_SB_EEEEEEEvNS4_8identityESX_S17_vS18_EENS_8epilogue10collective18CollectiveEpilogueINS1A_23Sm100TmaWarpSpecializedILi3ELi2ELi32ELb0ELb0EEEJSG_NS5_IJNSQ_ISE_SB_EES1F_EEEaSH_aSH_NS1A_6fusion15FusionCallbacksIS1E_NS1H_17LinearCombinationIaiaiLNS_15FloatRoundStyleE2EEESG_S1G_JEEENS4_5SM1004TMEM4LOAD26SM100_TMEM_LOAD_16dp32b32xESX_S17_NS4_39AutoVectorizingCopyWithAssumedAlignmentILi128EEENS4_14SM90_TMA_STOREES17_S1S_S1S_EEEvvEEEEvNT_6ParamsE,"",@"SHT_CUDA_INFO"
	.sectionflags	@""
	.align	4


	//----- nvinfo : EIATTR_CUDA_API_VERSION
	.align		4
        /*0000*/ 	.byte	0x04, 0x37
        /*0002*/ 	.short	(.L_32 - .L_31)
.L_31:
        /*0004*/ 	.word	0x00000082


	//----- nvinfo : EIATTR_KPARAM_INFO
	.align		4
.L_32:
        /*0008*/ 	.byte	0x04, 0x17
        /*000a*/ 	.short	(.L_34 - .L_33)
.L_33:
        /*000c*/ 	.word	0x00000000
        /*0010*/ 	.short	0x0000
        /*0012*/ 	.short	0x0000
        /*0014*/ 	.byte	0x00, 0xf0, 0x01, 0x20


	//----- nvinfo : EIATTR_AT_ENTRY_FRAGMENTS
	.align		4
.L_34:
        /*0018*/ 	.byte	0x04, 0x4f
        /*001a*/ 	.short	(.L_36 - .L_35)


	//   ....[0]....
.L_35:
        /*001c*/ 	.word	0x00000006


	//----- nvinfo : EIATTR_RESERVED_SMEM_USED
	.align		4
.L_36:
        /*0020*/ 	.byte	0x01, 0x41
	.zero		2


	//----- nvinfo : EIATTR_SPARSE_MMA_MASK
	.align		4
        /*0024*/ 	.byte	0x03, 0x50
        /*0026*/ 	.short	0x0000


	//----- nvinfo : EIATTR_TCGEN05_1CTA_USED
	.align		4
        /*0028*/ 	.byte	0x01, 0x51
	.zero		2


	//----- nvinfo : EIATTR_MAXREG_COUNT
	.align		4
        /*002c*/ 	.byte	0x03, 0x1b
        /*002e*/ 	.short	0x00ff


	//----- nvinfo : EIATTR_NUM_BARRIERS
	.align		4
        /*0030*/ 	.byte	0x02, 0x4c
        /*0032*/ 	.byte	0x07
	.zero		1


	//----- nvinfo : EIATTR_EXTERNS
	.align		4
        /*0034*/ 	.byte	0x04, 0x0f
        /*0036*/ 	.short	(.L_38 - .L_37)


	//   ....[0]....
	.align		4
.L_37:
        /*0038*/ 	.word	index@(__assertfail)


	//----- nvinfo : EIATTR_MERCURY_ISA_VERSION
	.align		4
.L_38:
        /*003c*/ 	.byte	0x03, 0x5f
        /*003e*/ 	.short	0x0101


	//----- nvinfo : EIATTR_INT_WARP_WIDE_INSTR_OFFSETS
	.align		4
        /*0040*/ 	.byte	0x04, 0x31
        /*0042*/ 	.short	(.L_40 - .L_39)


	//   ....[0]....
.L_39:
        /*0044*/ 	.word	0x00001ef0


	//   ....[1]....
        /*0048*/ 	.word	0x00003d30


	//   ....[2]....
        /*004c*/ 	.word	0x00003d50


	//   ....[3]....
        /*0050*/ 	.word	0x00003d80


	//   ....[4]....
        /*0054*/ 	.word	0x000046b0


	//   ....[5]....
        /*0058*/ 	.word	0x00004720


	//   ....[6]....
        /*005c*/ 	.word	0x00004820


	//   ....[7]....
        /*0060*/ 	.word	0x000048b0


	//   ....[8]....
        /*0064*/ 	.word	0x00004a90


	//   ....[9]....
        /*0068*/ 	.word	0x00004bf0


	//----- nvinfo : EIATTR_COOP_GROUP_MASK_REGIDS
	.align		4
.L_40:
        /*006c*/ 	.byte	0x04, 0x29
        /*006e*/ 	.short	(.L_42 - .L_41)


	//   ....[0]....
.L_41:
        /*0070*/ 	.word	0xffffffff


	//   ....[1]....
        /*0074*/ 	.word	0xffffffff


	//   ....[2]....
        /*0078*/ 	.word	0xffffffff


	//   ....[3]....
        /*007c*/ 	.word	0xffffffff


	//   ....[4]....
        /*0080*/ 	.word	0xffffffff


	//   ....[5]....
        /*0084*/ 	.word	0xffffffff


	//   ....[6]....
        /*0088*/ 	.word	0xffffffff


	//   ....[7]....
        /*008c*/ 	.word	0xffffffff


	//   ....[8]....
        /*0090*/ 	.word	0xffffffff


	//   ....[9]....
        /*0094*/ 	.word	0xffffffff


	//   ....[10]....
        /*0098*/ 	.word	0xffffffff


	//   ....[11]....
        /*009c*/ 	.word	0xffffffff


	//   ....[12]....
        /*00a0*/ 	.word	0xffffffff


	//----- nvinfo : EIATTR_COOP_GROUP_INSTR_OFFSETS
	.align		4
.L_42:
        /*00a4*/ 	.byte	0x04, 0x28
        /*00a6*/ 	.short	(.L_44 - .L_43)


	//   ....[0]....
.L_43:
        /*00a8*/ 	.word	0x00000090


	//   ....[1]....
        /*00ac*/ 	.word	0x000004d0


	//   ....[2]....
        /*00b0*/ 	.word	0x00000770


	//   ....[3]....
        /*00b4*/ 	.word	0x000008f0


	//   ....[4]....
        /*00b8*/ 	.word	0x000009f0


	//   ....[5]....
        /*00bc*/ 	.word	0x00000b60


	//   ....[6]....
        /*00c0*/ 	.word	0x00000d00


	//   ....[7]....
        /*00c4*/ 	.word	0x00001dd0


	//   ....[8]....
        /*00c8*/ 	.word	0x00003030


	//   ....[9]....
        /*00cc*/ 	.word	0x00003240


	//   ....[10]....
        /*00d0*/ 	.word	0x00003270


	//   ....[11]....
        /*00d4*/ 	.word	0x00003c10


	//   ....[12]....
        /*00d8*/ 	.word	0x00003e40


	//----- nvinfo : EIATTR_VRC_CTA_INIT_COUNT
	.align		4
.L_44:
        /*00dc*/ 	.byte	0x02, 0x4a
        /*00de*/ 	.byte	0x80
	.zero		1


	//----- nvinfo : EIATTR_SYSCALL_OFFSETS
	.align		4
        /*00e0*/ 	.byte	0x04, 0x46
        /*00e2*/ 	.short	(.L_46 - .L_45)


	//   ....[0]....
.L_45:
        /*00e4*/ 	.word	0x00005660


	//   ....[1]....
        /*00e8*/ 	.word	0x00005780


	//   ....[2]....
        /*00ec*/ 	.word	0x00005f60


	//   ....[3]....
        /*00f0*/ 	.word	0x00006d80


	//   ....[4]....
        /*00f4*/ 	.word	0x00007ba0


	//----- nvinfo : EIATTR_MBARRIER_INSTR_OFFSETS
	.align		4
.L_46:
        /*00f8*/ 	.byte	0x04, 0x39
        /*00fa*/ 	.short	(.L_48 - .L_47)


	//   ....[0]....
.L_47:
        /*00fc*/ 	.word	0x000005d0
        /*0100*/ 	.word	0x000000ff
        /*0104*/ 	.word	0x00000000
        /*0108*/ 	.short	0x0100
        /*010a*/ 	.byte	0x05
	.zero		1


	//   ....[1]....
        /*010c*/ 	.word	0x000005e0
        /*0110*/ 	.word	0x000000ff
        /*0114*/ 	.word	0x00000060
        /*0118*/ 	.short	0x0100
        /*011a*/ 	.byte	0x05
	.zero		1


	//   ....[2]....
        /*011c*/ 	.word	0x000005f0
        /*0120*/ 	.word	0x000000ff
        /*0124*/ 	.word	0x00000008
        /*0128*/ 	.short	0x0100
        /*012a*/ 	.byte	0x05
	.zero		1


	//   ....[3]....
        /*012c*/ 	.word	0x00000600
        /*0130*/ 	.word	0x000000ff
        /*0134*/ 	.word	0x00000068
        /*0138*/ 	.short	0x0100
        /*013a*/ 	.byte	0x05
	.zero		1


	//   ....[4]....
        /*013c*/ 	.word	0x00000610
        /*0140*/ 	.word	0x000000ff
        /*0144*/ 	.word	0x00000010
        /*0148*/ 	.short	0x0100
        /*014a*/ 	.byte	0x05
	.zero		1


	//   ....[5]....
        /*014c*/ 	.word	0x00000620
        /*0150*/ 	.word	0x000000ff
        /*0154*/ 	.word	0x00000070
        /*0158*/ 	.short	0x0100
        /*015a*/ 	.byte	0x05
	.zero		1


	//   ....[6]....
        /*015c*/ 	.word	0x00000630
        /*0160*/ 	.word	0x000000ff
        /*0164*/ 	.word	0x00000018
        /*0168*/ 	.short	0x0100
        /*016a*/ 	.byte	0x05
	.zero		1


	//   ....[7]....
        /*016c*/ 	.word	0x00000640
        /*0170*/ 	.word	0x000000ff
        /*0174*/ 	.word	0x00000078
        /*0178*/ 	.short	0x0100
        /*017a*/ 	.byte	0x05
	.zero		1


	//   ....[8]....
        /*017c*/ 	.word	0x00000650
        /*0180*/ 	.word	0x000000ff
        /*0184*/ 	.word	0x00000020
        /*0188*/ 	.short	0x0100
        /*018a*/ 	.byte	0x05
	.zero		1


	//   ....[9]....
        /*018c*/ 	.word	0x00000660
        /*0190*/ 	.word	0x000000ff
        /*0194*/ 	.word	0x00000080
        /*0198*/ 	.short	0x0100
        /*019a*/ 	.byte	0x05
	.zero		1


	//   ....[10]....
        /*019c*/ 	.word	0x00000670
        /*01a0*/ 	.word	0x000000ff
        /*01a4*/ 	.word	0x00000028
        /*01a8*/ 	.short	0x0100
        /*01aa*/ 	.byte	0x05
	.zero		1


	//   ....[11]....
        /*01ac*/ 	.word	0x00000680
        /*01b0*/ 	.word	0x000000ff
        /*01b4*/ 	.word	0x00000088
        /*01b8*/ 	.short	0x0100
        /*01ba*/ 	.byte	0x05
	.zero		1


	//   ....[12]....
        /*01bc*/ 	.word	0x00000690
        /*01c0*/ 	.word	0x000000ff
        /*01c4*/ 	.word	0x00000030
        /*01c8*/ 	.short	0x0100
        /*01ca*/ 	.byte	0x05
	.zero		1


	//   ....[13]....
        /*01cc*/ 	.word	0x000006a0
        /*01d0*/ 	.word	0x000000ff
        /*01d4*/ 	.word	0x00000090
        /*01d8*/ 	.short	0x0100
        /*01da*/ 	.byte	0x05
	.zero		1


	//   ....[14]....
        /*01dc*/ 	.word	0x000006b0
        /*01e0*/ 	.word	0x000000ff
        /*01e4*/ 	.word	0x00000038
        /*01e8*/ 	.short	0x0100
        /*01ea*/ 	.byte	0x05
	.zero		1


	//   ....[15]....
        /*01ec*/ 	.word	0x000006c0
        /*01f0*/ 	.word	0x000000ff
        /*01f4*/ 	.word	0x00000098
        /*01f8*/ 	.short	0x0100
        /*01fa*/ 	.byte	0x05
	.zero		1


	//   ....[16]....
        /*01fc*/ 	.word	0x000006d0
        /*0200*/ 	.word	0x000000ff
        /*0204*/ 	.word	0x00000040
        /*0208*/ 	.short	0x0100
        /*020a*/ 	.byte	0x05
	.zero		1


	//   ....[17]....
        /*020c*/ 	.word	0x000006e0
        /*0210*/ 	.word	0x000000ff
        /*0214*/ 	.word	0x000000a0
        /*0218*/ 	.short	0x0100
        /*021a*/ 	.byte	0x05
	.zero		1


	//   ....[18]....
        /*021c*/ 	.word	0x000006f0
        /*0220*/ 	.word	0x000000ff
        /*0224*/ 	.word	0x00000048
        /*0228*/ 	.short	0x0100
        /*022a*/ 	.byte	0x05
	.zero		1


	//   ....[19]....
        /*022c*/ 	.word	0x00000700
        /*0230*/ 	.word	0x000000ff
        /*0234*/ 	.word	0x000000a8
        /*0238*/ 	.short	0x0100
        /*023a*/ 	.byte	0x05
	.zero		1


	//   ....[20]....
        /*023c*/ 	.word	0x00000710
        /*0240*/ 	.word	0x000000ff
        /*0244*/ 	.word	0x00000050
        /*0248*/ 	.short	0x0100
        /*024a*/ 	.byte	0x05
	.zero		1


	//   ....[21]....
        /*024c*/ 	.word	0x00000720
        /*0250*/ 	.word	0x000000ff
        /*0254*/ 	.word	0x000000b0
        /*0258*/ 	.short	0x0100
        /*025a*/ 	.byte	0x05
	.zero		1


	//   ....[22]....
        /*025c*/ 	.word	0x00000730
        /*0260*/ 	.word	0x000000ff
        /*0264*/ 	.word	0x00000058
        /*0268*/ 	.short	0x0100
        /*026a*/ 	.byte	0x05
	.zero		1


	//   ....[23]....
        /*026c*/ 	.word	0x00000740
        /*0270*/ 	.word	0x000000ff
        /*0274*/ 	.word	0x000000b8
        /*0278*/ 	.short	0x0100
        /*027a*/ 	.byte	0x05
	.zero		1


	//   ....[24]....
        /*027c*/ 	.word	0x00000880
        /*0280*/ 	.word	0x000000ff
        /*0284*/ 	.word	0x000000c0
        /*0288*/ 	.short	0x0100
        /*028a*/ 	.byte	0x07
	.zero		1


	//   ....[25]....
        /*028c*/ 	.word	0x00000890
        /*0290*/ 	.word	0x000000ff
        /*0294*/ 	.word	0x000000d8
        /*0298*/ 	.short	0x0100
        /*029a*/ 	.byte	0x07
	.zero		1


	//   ....[26]....
        /*029c*/ 	.word	0x000008a0
        /*02a0*/ 	.word	0x000000ff
        /*02a4*/ 	.word	0x000000c8
        /*02a8*/ 	.short	0x0100
        /*02aa*/ 	.byte	0x07
	.zero		1


	//   ....[27]....
        /*02ac*/ 	.word	0x000008b0
        /*02b0*/ 	.word	0x000000ff
        /*02b4*/ 	.word	0x000000e0
        /*02b8*/ 	.short	0x0100
        /*02ba*/ 	.byte	0x07
	.zero		1


	//   ....[28]....
        /*02bc*/ 	.word	0x000008c0
        /*02c0*/ 	.word	0x000000ff
        /*02c4*/ 	.word	0x000000d0
        /*02c8*/ 	.short	0x0100
        /*02ca*/ 	.byte	0x07
	.zero		1


	//   ....[29]....
        /*02cc*/ 	.word	0x000008d0
        /*02d0*/ 	.word	0x000000ff
        /*02d4*/ 	.word	0x000000e8
        /*02d8*/ 	.short	0x0100
        /*02da*/ 	.byte	0x07
	.zero		1


	//   ....[30]....
        /*02dc*/ 	.word	0x000009c0
        /*02e0*/ 	.word	0x000000ff
        /*02e4*/ 	.word	0x000000f0
        /*02e8*/ 	.short	0x0100
        /*02ea*/ 	.byte	0x05
	.zero		1


	//   ....[31]....
        /*02ec*/ 	.word	0x000009d0
        /*02f0*/ 	.word	0x000000ff
        /*02f4*/ 	.word	0x000000f8
        /*02f8*/ 	.short	0x0100
        /*02fa*/ 	.byte	0x05
	.zero		1


	//   ....[32]....
        /*02fc*/ 	.word	0x00000b10
        /*0300*/ 	.word	0x000000ff
        /*0304*/ 	.word	0x00000100
        /*0308*/ 	.short	0x0100
        /*030a*/ 	.byte	0x05
	.zero		1


	//   ....[33]....
        /*030c*/ 	.word	0x00000b20
        /*0310*/ 	.word	0x000000ff
        /*0314*/ 	.word	0x00000110
        /*0318*/ 	.short	0x0100
        /*031a*/ 	.byte	0x05
	.zero		1


	//   ....[34]....
        /*031c*/ 	.word	0x00000b30
        /*0320*/ 	.word	0x000000ff
        /*0324*/ 	.word	0x00000108
        /*0328*/ 	.short	0x0100
        /*032a*/ 	.byte	0x05
	.zero		1


	//   ....[35]....
        /*032c*/ 	.word	0x00000b40
        /*0330*/ 	.word	0x000000ff
        /*0334*/ 	.word	0x00000118
        /*0338*/ 	.short	0x0100
        /*033a*/ 	.byte	0x05
	.zero		1


	//   ....[36]....
        /*033c*/ 	.word	0x00000c70
        /*0340*/ 	.word	0x000000ff
        /*0344*/ 	.word	0x00000120
        /*0348*/ 	.short	0x0100
        /*034a*/ 	.byte	0x07
	.zero		1


	//   ....[37]....
        /*034c*/ 	.word	0x00000c80
        /*0350*/ 	.word	0x000000ff
        /*0354*/ 	.word	0x00000140
        /*0358*/ 	.short	0x0100
        /*035a*/ 	.byte	0x07
	.zero		1


	//   ....[38]....
        /*035c*/ 	.word	0x00000c90
        /*0360*/ 	.word	0x000000ff
        /*0364*/ 	.word	0x00000128
        /*0368*/ 	.short	0x0100
        /*036a*/ 	.byte	0x07
	.zero		1


	//   ....[39]....
        /*036c*/ 	.word	0x00000ca0
        /*0370*/ 	.word	0x000000ff
        /*0374*/ 	.word	0x00000148
        /*0378*/ 	.short	0x0100
        /*037a*/ 	.byte	0x07
	.zero		1


	//   ....[40]....
        /*037c*/ 	.word	0x00000cb0
        /*0380*/ 	.word	0x000000ff
        /*0384*/ 	.word	0x00000130
        /*0388*/ 	.short	0x0100
        /*038a*/ 	.byte	0x07
	.zero		1


	//   ....[41]....
        /*038c*/ 	.word	0x00000cc0
        /*0390*/ 	.word	0x000000ff
        /*0394*/ 	.word	0x00000150
        /*0398*/ 	.short	0x0100
        /*039a*/ 	.byte	0x07
	.zero		1


	//   ....[42]....
        /*039c*/ 	.word	0x00000cd0
        /*03a0*/ 	.word	0x000000ff
        /*03a4*/ 	.word	0x00000138
        /*03a8*/ 	.short	0x0100
        /*03aa*/ 	.byte	0x07
	.zero		1


	//   ....[43]....
        /*03ac*/ 	.word	0x00000ce0
        /*03b0*/ 	.word	0x000000ff
        /*03b4*/ 	.word	0x00000158
        /*03b8*/ 	.short	0x0100
        /*03ba*/ 	.byte	0x07
	.zero		1


	//   ....[44]....
        /*03bc*/ 	.word	0x00000dd0
        /*03c0*/ 	.word	0x000000ff
        /*03c4*/ 	.word	0x00000160
        /*03c8*/ 	.short	0x0100
        /*03ca*/ 	.byte	0x05
	.zero		1


	//   ....[45]....
        /*03cc*/ 	.word	0x00000de0
        /*03d0*/ 	.word	0x000000ff
        /*03d4*/ 	.word	0x00000170
        /*03d8*/ 	.short	0x0100
        /*03da*/ 	.byte	0x05
	.zero		1


	//   ....[46]....
        /*03dc*/ 	.word	0x00000df0
        /*03e0*/ 	.word	0x000000ff
        /*03e4*/ 	.word	0x00000168
        /*03e8*/ 	.short	0x0100
        /*03ea*/ 	.byte	0x05
	.zero		1


	//   ....[47]....
        /*03ec*/ 	.word	0x00000e00
        /*03f0*/ 	.word	0x000000ff
        /*03f4*/ 	.word	0x00000178
        /*03f8*/ 	.short	0x0100
        /*03fa*/ 	.byte	0x05
	.zero		1


	//   ....[48]....
        /*03fc*/ 	.word	0x000016d0
        /*0400*/ 	.word	0x00000003
        /*0404*/ 	.word	0x00000170
        /*0408*/ 	.short	0x010a
        /*040a*/ 	.byte	0xff
	.zero		1


	//   ....[49]....
        /*040c*/ 	.word	0x00001700
        /*0410*/ 	.word	0x00000003
        /*0414*/ 	.word	0x00000160
        /*0418*/ 	.short	0x0101
        /*041a*/ 	.byte	0xff
	.zero		1


	//   ....[50]....
        /*041c*/ 	.word	0x000017d0
        /*0420*/ 	.word	0x000000ff
        /*0424*/ 	.word	0x00000060
        /*0428*/ 	.short	0x010a
        /*042a*/ 	.byte	0x05
	.zero		1


	//   ....[51]....
        /*042c*/ 	.word	0x00001870
        /*0430*/ 	.word	0x000000ff
        /*0434*/ 	.word	0x00000060
        /*0438*/ 	.short	0x010a
        /*043a*/ 	.byte	0x21
	.zero		1


	//   ....[52]....
        /*043c*/ 	.word	0x000019c0
        /*0440*/ 	.word	0x000000ff
        /*0444*/ 	.word	0x00000060
        /*0448*/ 	.short	0x010a
        /*044a*/ 	.byte	0x08
	.zero		1


	//   ....[53]....
        /*044c*/ 	.word	0x00001ad0
        /*0450*/ 	.word	0x000000ff
        /*0454*/ 	.word	0x000000f8
        /*0458*/ 	.short	0x0101
        /*045a*/ 	.byte	0x04
	.zero		1


	//   ....[54]....
        /*045c*/ 	.word	0x00001af0
        /*0460*/ 	.word	0x000000ff
        /*0464*/ 	.word	0x00000060
        /*0468*/ 	.short	0x010a
        /*046a*/ 	.byte	0x05
	.zero		1


	//   ....[55]....
        /*046c*/ 	.word	0x00001b70
        /*0470*/ 	.word	0x000000ff
        /*0474*/ 	.word	0x00000060
        /*0478*/ 	.short	0x010a
        /*047a*/ 	.byte	0x11
	.zero		1


	//   ....[56]....
        /*047c*/ 	.word	0x00001cc0
        /*0480*/ 	.word	0x000000ff
        /*0484*/ 	.word	0x00000060
        /*0488*/ 	.short	0x010a
        /*048a*/ 	.byte	0x08
	.zero		1


	//   ....[57]....
        /*048c*/ 	.word	0x00001e00
        /*0490*/ 	.word	0x00000002
        /*0494*/ 	.word	0x00000100
        /*0498*/ 	.short	0x010a
        /*049a*/ 	.byte	0xff
	.zero		1


	//   ....[58]....
        /*049c*/ 	.word	0x00001ec0
        /*04a0*/ 	.word	0x00000002
        /*04a4*/ 	.word	0x00000000
        /*04a8*/ 	.short	0x0101
        /*04aa*/ 	.byte	0xff
	.zero		1


	//   ....[59]....
        /*04ac*/ 	.word	0x00002420
        /*04b0*/ 	.word	0x000000ff
        /*04b4*/ 	.word	0x00000000
        /*04b8*/ 	.short	0x010a
        /*04ba*/ 	.byte	0x05
	.zero		1


	//   ....[60]....
        /*04bc*/ 	.word	0x000024b0
        /*04c0*/ 	.word	0x000000ff
        /*04c4*/ 	.word	0x00000000
        /*04c8*/ 	.short	0x010a
        /*04ca*/ 	.byte	0x05
	.zero		1


	//   ....[61]....
        /*04cc*/ 	.word	0x00002540
        /*04d0*/ 	.word	0x000000ff
        /*04d4*/ 	.word	0x00000000
        /*04d8*/ 	.short	0x010a
        /*04da*/ 	.byte	0x05
	.zero		1


	//   ....[62]....
        /*04dc*/ 	.word	0x000025d0
        /*04e0*/ 	.word	0x000000ff
        /*04e4*/ 	.word	0x00000000
        /*04e8*/ 	.short	0x010a
        /*04ea*/ 	.byte	0x05
	.zero		1


	//   ....[63]....
        /*04ec*/ 	.word	0x00002660
        /*04f0*/ 	.word	0x000000ff
        /*04f4*/ 	.word	0x00000000
        /*04f8*/ 	.short	0x010a
        /*04fa*/ 	.byte	0x05
	.zero		1


	//   ....[64]....
        /*04fc*/ 	.word	0x000026f0
        /*0500*/ 	.word	0x000000ff
        /*0504*/ 	.word	0x00000000
        /*0508*/ 	.short	0x010a
        /*050a*/ 	.byte	0x05
	.zero		1


	//   ....[65]....
        /*050c*/ 	.word	0x00002780
        /*0510*/ 	.word	0x000000ff
        /*0514*/ 	.word	0x00000000
        /*0518*/ 	.short	0x010a
        /*051a*/ 	.byte	0x05
	.zero		1


	//   ....[66]....
        /*051c*/ 	.word	0x00002810
        /*0520*/ 	.word	0x000000ff
        /*0524*/ 	.word	0x00000000
        /*0528*/ 	.short	0x010a
        /*052a*/ 	.byte	0x05
	.zero		1


	//   ....[67]....
        /*052c*/ 	.word	0x000028a0
        /*0530*/ 	.word	0x000000ff
        /*0534*/ 	.word	0x00000000
        /*0538*/ 	.short	0x010a
        /*053a*/ 	.byte	0x05
	.zero		1


	//   ....[68]....
        /*053c*/ 	.word	0x00002930
        /*0540*/ 	.word	0x000000ff
        /*0544*/ 	.word	0x00000000
        /*0548*/ 	.short	0x010a
        /*054a*/ 	.byte	0x05
	.zero		1


	//   ....[69]....
        /*054c*/ 	.word	0x000029c0
        /*0550*/ 	.word	0x000000ff
        /*0554*/ 	.word	0x00000000
        /*0558*/ 	.short	0x010a
        /*055a*/ 	.byte	0x05
	.zero		1


	//   ....[70]....
        /*055c*/ 	.word	0x00002a60
        /*0560*/ 	.word	0x00000000
        /*0564*/ 	.word	0x00000000
        /*0568*/ 	.short	0x010a
        /*056a*/ 	.byte	0xff
	.zero		1


	//   ....[71]....
        /*056c*/ 	.word	0x00002b80
        /*0570*/ 	.word	0x00000000
        /*0574*/ 	.word	0x00000160
        /*0578*/ 	.short	0x010a
        /*057a*/ 	.byte	0xff
	.zero		1


	//   ....[72]....
        /*057c*/ 	.word	0x00002be0
        /*0580*/ 	.word	0x00000004
        /*0584*/ 	.word	0x00000000
        /*0588*/ 	.short	0x0101
        /*058a*/ 	.byte	0xff
	.zero		1


	//   ....[73]....
        /*058c*/ 	.word	0x00002c00
        /*0590*/ 	.word	0x000000ff
        /*0594*/ 	.word	0x00000110
        /*0598*/ 	.short	0x010a
        /*059a*/ 	.byte	0x05
	.zero		1


	//   ....[74]....
        /*059c*/ 	.word	0x00002d20
        /*05a0*/ 	.word	0x00000000
        /*05a4*/ 	.word	0x00000100
        /*05a8*/ 	.short	0x010a
        /*05aa*/ 	.byte	0xff
	.zero		1


	//   ....[75]....
        /*05ac*/ 	.word	0x00002e30
        /*05b0*/ 	.word	0x00000000
        /*05b4*/ 	.word	0x00000000
        /*05b8*/ 	.short	0x0101
        /*05ba*/ 	.byte	0xff
	.zero		1


	//   ....[76]....
        /*05bc*/ 	.word	0x00002ec0
        /*05c0*/ 	.word	0x000000ff
        /*05c4*/ 	.word	0x00000110
        /*05c8*/ 	.short	0x0106
        /*05ca*/ 	.byte	0x05
	.zero		1


	//   ....[77]....
        /*05cc*/ 	.word	0x00002ee0
        /*05d0*/ 	.word	0x000000ff
        /*05d4*/ 	.word	0x00000110
        /*05d8*/ 	.short	0x010a
        /*05da*/ 	.byte	0x05
	.zero		1


	//   ....[78]....
        /*05dc*/ 	.word	0x00002f70
        /*05e0*/ 	.word	0x000000ff
        /*05e4*/ 	.word	0x00000110
        /*05e8*/ 	.short	0x0106
        /*05ea*/ 	.byte	0x04
	.zero		1


	//   ....[79]....
        /*05ec*/ 	.word	0x00002fb0
        /*05f0*/ 	.word	0x00000000
        /*05f4*/ 	.word	0x00000110
        /*05f8*/ 	.short	0x010a
        /*05fa*/ 	.byte	0xff
	.zero		1


	//   ....[80]....
        /*05fc*/ 	.word	0x000034b0
        /*0600*/ 	.word	0x00000000
        /*0604*/ 	.word	0x00000100
        /*0608*/ 	.short	0x010a
        /*060a*/ 	.byte	0xff
	.zero		1


	//   ....[81]....
        /*060c*/ 	.word	0x000035c0
        /*0610*/ 	.word	0x00000003
        /*0614*/ 	.word	0x00000000
        /*0618*/ 	.short	0x0101
        /*061a*/ 	.byte	0xff
	.zero		1


	//   ....[82]....
        /*061c*/ 	.word	0x000035d0
        /*0620*/ 	.word	0x000000ff
        /*0624*/ 	.word	0x00000000
        /*0628*/ 	.short	0x010a
        /*062a*/ 	.byte	0x05
	.zero		1


	//   ....[83]....
        /*062c*/ 	.word	0x00003640
        /*0630*/ 	.word	0x000000ff
        /*0634*/ 	.word	0x00000140
        /*0638*/ 	.short	0x010a
        /*063a*/ 	.byte	0x0e
	.zero		1


	//   ....[84]....
        /*063c*/ 	.word	0x00003710
        /*0640*/ 	.word	0x000000ff
        /*0644*/ 	.word	0x00000000
        /*0648*/ 	.short	0x010a
        /*064a*/ 	.byte	0x07
	.zero		1


	//   ....[85]....
        /*064c*/ 	.word	0x00003840
        /*0650*/ 	.word	0x000000ff
        /*0654*/ 	.word	0x00000000
        /*0658*/ 	.short	0x010a
        /*065a*/ 	.byte	0x13
	.zero		1


	//   ....[86]....
        /*065c*/ 	.word	0x00003a40
        /*0660*/ 	.word	0x000000ff
        /*0664*/ 	.word	0x00000000
        /*0668*/ 	.short	0x010a
        /*066a*/ 	.byte	0x05
	.zero		1


	//   ....[87]....
        /*066c*/ 	.word	0x00003ad0
        /*0670*/ 	.word	0x000000ff
        /*0674*/ 	.word	0x00000000
        /*0678*/ 	.short	0x010a
        /*067a*/ 	.byte	0x05
	.zero		1


	//   ....[88]....
        /*067c*/ 	.word	0x00003b60
        /*0680*/ 	.word	0x000000ff
        /*0684*/ 	.word	0x00000000
        /*0688*/ 	.short	0x010a
        /*068a*/ 	.byte	0x05
	.zero		1


	//   ....[89]....
        /*068c*/ 	.word	0x00003bf0
        /*0690*/ 	.word	0x000000ff
        /*0694*/ 	.word	0x00000000
        /*0698*/ 	.short	0x010a
        /*069a*/ 	.byte	0x06
	.zero		1


	//   ....[90]....
        /*069c*/ 	.word	0x00004060
        /*06a0*/ 	.word	0x00000000
        /*06a4*/ 	.word	0x00000100
        /*06a8*/ 	.short	0x010a
        /*06aa*/ 	.byte	0xff
	.zero		1


	//   ....[91]....
        /*06ac*/ 	.word	0x00004120
        /*06b0*/ 	.word	0x00000000
        /*06b4*/ 	.word	0x00000000
        /*06b8*/ 	.short	0x0101
        /*06ba*/ 	.byte	0xff
	.zero		1


	//   ....[92]....
        /*06bc*/ 	.word	0x00004440
        /*06c0*/ 	.word	0x000000ff
        /*06c4*/ 	.word	0x000000f8
        /*06c8*/ 	.short	0x010a
        /*06ca*/ 	.byte	0x07
	.zero		1


	//   ....[93]....
        /*06cc*/ 	.word	0x00004630
        /*06d0*/ 	.word	0x000000ff
        /*06d4*/ 	.word	0x000000d8
        /*06d8*/ 	.short	0x010a
        /*06da*/ 	.byte	0x07
	.zero		1


	//   ....[94]....
        /*06dc*/ 	.word	0x000047c0
        /*06e0*/ 	.word	0x000000ff
        /*06e4*/ 	.word	0x000000c0
        /*06e8*/ 	.short	0x010b
        /*06ea*/ 	.byte	0x07
	.zero		1


	//   ....[95]....
        /*06ec*/ 	.word	0x000047d0
        /*06f0*/ 	.word	0x000000ff
        /*06f4*/ 	.word	0x00000000
        /*06f8*/ 	.short	0x0101
        /*06fa*/ 	.byte	0x08
	.zero		1


	//   ....[96]....
        /*06fc*/ 	.word	0x000047e0
        /*0700*/ 	.word	0x000000ff
        /*0704*/ 	.word	0x000000e0
        /*0708*/ 	.short	0x010a
        /*070a*/ 	.byte	0x07
	.zero		1


	//   ....[97]....
        /*070c*/ 	.word	0x00004980
        /*0710*/ 	.word	0x000000ff
        /*0714*/ 	.word	0x000000c8
        /*0718*/ 	.short	0x010b
        /*071a*/ 	.byte	0x07
	.zero		1


	//   ....[98]....
        /*071c*/ 	.word	0x000049f0
        /*0720*/ 	.word	0x000000ff
        /*0724*/ 	.word	0x00000000
        /*0728*/ 	.short	0x0101
        /*072a*/ 	.byte	0x08
	.zero		1


	//   ....[99]....
        /*072c*/ 	.word	0x00004a20
        /*0730*/ 	.word	0x000000ff
        /*0734*/ 	.word	0x000000e8
        /*0738*/ 	.short	0x010a
        /*073a*/ 	.byte	0x07
	.zero		1


	//   ....[100]....
        /*073c*/ 	.word	0x00004c30
        /*0740*/ 	.word	0x000000ff
        /*0744*/ 	.word	0x000000d0
        /*0748*/ 	.short	0x010b
        /*074a*/ 	.byte	0x07
	.zero		1


	//   ....[101]....
        /*074c*/ 	.word	0x00004c50
        /*0750*/ 	.word	0x000000ff
        /*0754*/ 	.word	0x00000000
        /*0758*/ 	.short	0x0101
        /*075a*/ 	.byte	0x0d
	.zero		1


	//   ....[102]....
        /*075c*/ 	.word	0x00004c80
        /*0760*/ 	.word	0x000000ff
        /*0764*/ 	.word	0x000000d8
        /*0768*/ 	.short	0x010a
        /*076a*/ 	.byte	0x07
	.zero		1


	//   ....[103]....
        /*076c*/ 	.word	0x00004ca0
        /*0770*/ 	.word	0x000000ff
        /*0774*/ 	.word	0x000000e0
        /*0778*/ 	.short	0x010a
        /*077a*/ 	.byte	0x07
	.zero		1


	//   ....[104]....
        /*077c*/ 	.word	0x00004ce0
        /*0780*/ 	.word	0x00000000
        /*0784*/ 	.word	0x000000e8
        /*0788*/ 	.short	0x010a
        /*078a*/ 	.byte	0xff
	.zero		1


	//   ....[105]....
        /*078c*/ 	.word	0x00005030
        /*0790*/ 	.word	0x00000000
        /*0794*/ 	.word	0x00000100
        /*0798*/ 	.short	0x010a
        /*079a*/ 	.byte	0xff
	.zero		1


	//   ....[106]....
        /*079c*/ 	.word	0x00005140
        /*07a0*/ 	.word	0x00000000
        /*07a4*/ 	.word	0x00000000
        /*07a8*/ 	.short	0x0101
        /*07aa*/ 	.byte	0xff
	.zero		1


	//   ....[107]....
        /*07ac*/ 	.word	0x00005b70
        /*07b0*/ 	.word	0x00000004
        /*07b4*/ 	.word	0x000000c0
        /*07b8*/ 	.short	0x010a
        /*07ba*/ 	.byte	0xff
	.zero		1


	//   ....[108]....
        /*07bc*/ 	.word	0x00005bc0
        /*07c0*/ 	.word	0x00000069
        /*07c4*/ 	.word	0x00000120
        /*07c8*/ 	.short	0x010a
        /*07ca*/ 	.byte	0xff
	.zero		1


	//   ....[109]....
        /*07cc*/ 	.word	0x00005ca0
        /*07d0*/ 	.word	0x00000004
        /*07d4*/ 	.word	0x000000c0
        /*07d8*/ 	.short	0x010a
        /*07da*/ 	.byte	0xff
	.zero		1


	//   ....[110]....
        /*07dc*/ 	.word	0x00005de0
        /*07e0*/ 	.word	0x00000003
        /*07e4*/ 	.word	0x00000000
        /*07e8*/ 	.short	0x0101
        /*07ea*/ 	.byte	0xff
	.zero		1


	//   ....[111]....
        /*07ec*/ 	.word	0x00005e40
        /*07f0*/ 	.word	0x00000069
        /*07f4*/ 	.word	0x00000120
        /*07f8*/ 	.short	0x010a
        /*07fa*/ 	.byte	0xff
	.zero		1


	//   ....[112]....
        /*07fc*/ 	.word	0x00006a20
        /*0800*/ 	.word	0x00000004
        /*0804*/ 	.word	0x000000c0
        /*0808*/ 	.short	0x010a
        /*080a*/ 	.byte	0xff
	.zero		1


	//   ....[113]....
        /*080c*/ 	.word	0x00006ae0
        /*0810*/ 	.word	0x00000004
        /*0814*/ 	.word	0x000000c0
        /*0818*/ 	.short	0x010a
        /*081a*/ 	.byte	0xff
	.zero		1


	//   ....[114]....
        /*081c*/ 	.word	0x00006c20
        /*0820*/ 	.word	0x00000003
        /*0824*/ 	.word	0x00000000
        /*0828*/ 	.short	0x0101
        /*082a*/ 	.byte	0xff
	.zero		1


	//   ....[115]....
        /*082c*/ 	.word	0x00007840
        /*0830*/ 	.word	0x00000003
        /*0834*/ 	.word	0x000000c0
        /*0838*/ 	.short	0x010a
        /*083a*/ 	.byte	0xff
	.zero		1


	//   ....[116]....
        /*083c*/ 	.word	0x00007900
        /*0840*/ 	.word	0x00000003
        /*0844*/ 	.word	0x000000c0
        /*0848*/ 	.short	0x010a
        /*084a*/ 	.byte	0xff
	.zero		1


	//   ....[117]....
        /*084c*/ 	.word	0x00007a40
        /*0850*/ 	.word	0x00000003
        /*0854*/ 	.word	0x00000000
        /*0858*/ 	.short	0x0101
        /*085a*/ 	.byte	0xff
	.zero		1


	//   ....[118]....
        /*085c*/ 	.word	0x00007e00
        /*0860*/ 	.word	0x000000ff
        /*0864*/ 	.word	0x00000000
        /*0868*/ 	.short	0x0101
        /*086a*/ 	.byte	0x05
	.zero		1


	//   ....[119]....
        /*086c*/ 	.word	0x000087b0
        /*0870*/ 	.word	0x00000003
        /*0874*/ 	.word	0x00000170
        /*0878*/ 	.short	0x010a
        /*087a*/ 	.byte	0xff
	.zero		1


	//   ....[120]....
        /*087c*/ 	.word	0x00008810
        /*0880*/ 	.word	0x00000002
        /*0884*/ 	.word	0x00000060
        /*0888*/ 	.short	0x010a
        /*088a*/ 	.byte	0xff
	.zero		1


	//   ....[121]....
        /*088c*/ 	.word	0x00008870
        /*0890*/ 	.word	0x00000002
        /*0894*/ 	.word	0x00000060
        /*0898*/ 	.short	0x010a
        /*089a*/ 	.byte	0xff
	.zero		1


	//   ....[122]....
        /*089c*/ 	.word	0x000088c0
        /*08a0*/ 	.word	0x00000002
        /*08a4*/ 	.word	0x00000100
        /*08a8*/ 	.short	0x010a
        /*08aa*/ 	.byte	0xff
	.zero		1


	//   ....[123]....
        /*08ac*/ 	.word	0x00008920
        /*08b0*/ 	.word	0x00000000
        /*08b4*/ 	.word	0x00000000
        /*08b8*/ 	.short	0x010a
        /*08ba*/ 	.byte	0xff
	.zero		1


	//   ....[124]....
        /*08bc*/ 	.word	0x00008980
        /*08c0*/ 	.word	0x00000000
        /*08c4*/ 	.word	0x00000000
        /*08c8*/ 	.short	0x010a
        /*08ca*/ 	.byte	0xff
	.zero		1


	//   ....[125]....
        /*08cc*/ 	.word	0x000089e0
        /*08d0*/ 	.word	0x00000000
        /*08d4*/ 	.word	0x00000000
        /*08d8*/ 	.short	0x010a
        /*08da*/ 	.byte	0xff
	.zero		1


	//   ....[126]....
        /*08dc*/ 	.word	0x00008a40
        /*08e0*/ 	.word	0x00000000
        /*08e4*/ 	.word	0x00000000
        /*08e8*/ 	.short	0x010a
        /*08ea*/ 	.byte	0xff
	.zero		1


	//   ....[127]....
        /*08ec*/ 	.word	0x00008aa0
        /*08f0*/ 	.word	0x00000000
        /*08f4*/ 	.word	0x00000000
        /*08f8*/ 	.short	0x010a
        /*08fa*/ 	.byte	0xff
	.zero		1


	//   ....[128]....
        /*08fc*/ 	.word	0x00008b00
        /*0900*/ 	.word	0x00000000
        /*0904*/ 	.word	0x00000000
        /*0908*/ 	.short	0x010a
        /*090a*/ 	.byte	0xff
	.zero		1


	//   ....[129]....
        /*090c*/ 	.word	0x00008b60
        /*0910*/ 	.word	0x00000000
        /*0914*/ 	.word	0x00000000
        /*0918*/ 	.short	0x010a
        /*091a*/ 	.byte	0xff
	.zero		1


	//   ....[130]....
        /*091c*/ 	.word	0x00008bc0
        /*0920*/ 	.word	0x00000000
        /*0924*/ 	.word	0x00000000
        /*0928*/ 	.short	0x010a
        /*092a*/ 	.byte	0xff
	.zero		1


	//   ....[131]....
        /*092c*/ 	.word	0x00008c20
        /*0930*/ 	.word	0x00000000
        /*0934*/ 	.word	0x00000000
        /*0938*/ 	.short	0x010a
        /*093a*/ 	.byte	0xff
	.zero		1


	//   ....[132]....
        /*093c*/ 	.word	0x00008c80
        /*0940*/ 	.word	0x00000000
        /*0944*/ 	.word	0x00000000
        /*0948*/ 	.short	0x010a
        /*094a*/ 	.byte	0xff
	.zero		1


	//   ....[133]....
        /*094c*/ 	.word	0x00008ce0
        /*0950*/ 	.word	0x00000000
        /*0954*/ 	.word	0x00000000
        /*0958*/ 	.short	0x010a
        /*095a*/ 	.byte	0xff
	.zero		1


	//   ....[134]....
        /*095c*/ 	.word	0x00008d30
        /*0960*/ 	.word	0x00000000
        /*0964*/ 	.word	0x00000160
        /*0968*/ 	.short	0x010a
        /*096a*/ 	.byte	0xff
	.zero		1


	//   ....[135]....
        /*096c*/ 	.word	0x00008d90
        /*0970*/ 	.word	0x00000000
        /*0974*/ 	.word	0x00000110
        /*0978*/ 	.short	0x010a
        /*097a*/ 	.byte	0xff
	.zero		1


	//   ....[136]....
        /*097c*/ 	.word	0x00008de0
        /*0980*/ 	.word	0x00000000
        /*0984*/ 	.word	0x00000100
        /*0988*/ 	.short	0x010a
        /*098a*/ 	.byte	0xff
	.zero		1


	//   ....[137]....
        /*098c*/ 	.word	0x00008e40
        /*0990*/ 	.word	0x00000000
        /*0994*/ 	.word	0x00000110
        /*0998*/ 	.short	0x010a
        /*099a*/ 	.byte	0xff
	.zero		1


	//   ....[138]....
        /*099c*/ 	.word	0x00008e90
        /*09a0*/ 	.word	0x00000000
        /*09a4*/ 	.word	0x00000100
        /*09a8*/ 	.short	0x010a
        /*09aa*/ 	.byte	0xff
	.zero		1


	//   ....[139]....
        /*09ac*/ 	.word	0x00008ef0
        /*09b0*/ 	.word	0x00000003
        /*09b4*/ 	.word	0x00000140
        /*09b8*/ 	.short	0x010a
        /*09ba*/ 	.byte	0xff
	.zero		1


	//   ....[140]....
        /*09bc*/ 	.word	0x00008f50
        /*09c0*/ 	.word	0x00000000
        /*09c4*/ 	.word	0x00000000
        /*09c8*/ 	.short	0x010a
        /*09ca*/ 	.byte	0xff
	.zero		1


	//   ....[141]....
        /*09cc*/ 	.word	0x00008fb0
        /*09d0*/ 	.word	0x00000000
        /*09d4*/ 	.word	0x00000000
        /*09d8*/ 	.short	0x010a
        /*09da*/ 	.byte	0xff
	.zero		1


	//   ....[142]....
        /*09dc*/ 	.word	0x00009010
        /*09e0*/ 	.word	0x00000000
        /*09e4*/ 	.word	0x00000000
        /*09e8*/ 	.short	0x010a
        /*09ea*/ 	.byte	0xff
	.zero		1


	//   ....[143]....
        /*09ec*/ 	.word	0x00009070
        /*09f0*/ 	.word	0x00000000
        /*09f4*/ 	.word	0x00000000
        /*09f8*/ 	.short	0x010a
        /*09fa*/ 	.byte	0xff
	.zero		1


	//   ....[144]....
        /*09fc*/ 	.word	0x000090d0
        /*0a00*/ 	.word	0x00000000
        /*0a04*/ 	.word	0x00000000
        /*0a08*/ 	.short	0x010a
        /*0a0a*/ 	.byte	0xff
	.zero		1


	//   ....[145]....
        /*0a0c*/ 	.word	0x00009120
        /*0a10*/ 	.word	0x00000000
        /*0a14*/ 	.word	0x00000100
        /*0a18*/ 	.short	0x010a
        /*0a1a*/ 	.byte	0xff
	.zero		1


	//   ....[146]....
        /*0a1c*/ 	.word	0x00009180
        /*0a20*/ 	.word	0x00000000
        /*0a24*/ 	.word	0x000000f8
        /*0a28*/ 	.short	0x010a
        /*0a2a*/ 	.byte	0xff
	.zero		1


	//   ....[147]....
        /*0a2c*/ 	.word	0x000091e0
        /*0a30*/ 	.word	0x00000003
        /*0a34*/ 	.word	0x000000d8
        /*0a38*/ 	.short	0x010a
        /*0a3a*/ 	.byte	0xff
	.zero		1


	//   ....[148]....
        /*0a3c*/ 	.word	0x00009240
        /*0a40*/ 	.word	0x00000003
        /*0a44*/ 	.word	0x000000e0
        /*0a48*/ 	.short	0x010a
        /*0a4a*/ 	.byte	0xff
	.zero		1


	//   ....[149]....
        /*0a4c*/ 	.word	0x000092a0
        /*0a50*/ 	.word	0x00000003
        /*0a54*/ 	.word	0x000000e8
        /*0a58*/ 	.short	0x010a
        /*0a5a*/ 	.byte	0xff
	.zero		1


	//   ....[150]....
        /*0a5c*/ 	.word	0x00009300
        /*0a60*/ 	.word	0x00000000
        /*0a64*/ 	.word	0x000000d8
        /*0a68*/ 	.short	0x010a
        /*0a6a*/ 	.byte	0xff
	.zero		1


	//   ....[151]....
        /*0a6c*/ 	.word	0x00009360
        /*0a70*/ 	.word	0x00000000
        /*0a74*/ 	.word	0x000000e0
        /*0a78*/ 	.short	0x010a
        /*0a7a*/ 	.byte	0xff
	.zero		1


	//   ....[152]....
        /*0a7c*/ 	.word	0x000093b0
        /*0a80*/ 	.word	0x00000000
        /*0a84*/ 	.word	0x00000100
        /*0a88*/ 	.short	0x010a
        /*0a8a*/ 	.byte	0xff
	.zero		1


	//   ....[153]....
        /*0a8c*/ 	.word	0x00009400
        /*0a90*/ 	.word	0x00000004
        /*0a94*/ 	.word	0x000000c0
        /*0a98*/ 	.short	0x010a
        /*0a9a*/ 	.byte	0xff
	.zero		1


	//   ....[154]....
        /*0a9c*/ 	.word	0x00009450
        /*0aa0*/ 	.word	0x00000069
        /*0aa4*/ 	.word	0x00000120
        /*0aa8*/ 	.short	0x010a
        /*0aaa*/ 	.byte	0xff
	.zero		1


	//   ....[155]....
        /*0aac*/ 	.word	0x000094a0
        /*0ab0*/ 	.word	0x00000004
        /*0ab4*/ 	.word	0x000000c0
        /*0ab8*/ 	.short	0x010a
        /*0aba*/ 	.byte	0xff
	.zero		1


	//   ....[156]....
        /*0abc*/ 	.word	0x000094f0
        /*0ac0*/ 	.word	0x00000003
        /*0ac4*/ 	.word	0x000000c0
        /*0ac8*/ 	.short	0x010a
        /*0aca*/ 	.byte	0xff
	.zero		1


	//----- nvinfo : EIATTR_NUM_MBARRIERS
	.align		4
.L_48:
        /*0acc*/ 	.byte	0x03, 0x38
        /*0ace*/ 	.short	0x0030


	//----- nvinfo : EIATTR_EXIT_INSTR_OFFSETS
	.align		4
        /*0ad0*/ 	.byte	0x04, 0x1c
        /*0ad2*/ 	.short	(.L_50 - .L_49)


	//   ....[0]....
.L_49:
        /*0ad4*/ 	.word	0x00002a90


	//   ....[1]....
        /*0ad8*/ 	.word	0x00002f80


	//   ....[2]....
        /*0adc*/ 	.word	0x00002fe0


	//   ....[3]....
        /*0ae0*/ 	.word	0x00003e50


	//   ....[4]....
        /*0ae4*/ 	.word	0x00004d10


	//   ....[5]....
        /*0ae8*/ 	.word	0x00004d50


	//   ....[6]....
        /*0aec*/ 	.word	0x000087a0


	//----- nvinfo : EIATTR_MAX_THREADS
	.align		4
.L_50:
        /*0af0*/ 	.byte	0x04, 0x05
        /*0af2*/ 	.short	(.L_52 - .L_51)
.L_51:
        /*0af4*/ 	.word	0x00000100
        /*0af8*/ 	.word	0x00000001
        /*0afc*/ 	.word	0x00000001


	//----- nvinfo : EIATTR_CRS_STACK_SIZE
	.align		4
.L_52:
        /*0b00*/ 	.byte	0x04, 0x1e
        /*0b02*/ 	.short	(.L_54 - .L_53)
.L_53:
        /*0b04*/ 	.word	0x00000000


	//----- nvinfo : EIATTR_CBANK_PARAM_SIZE
	.align		4
.L_54:
        /*0b08*/ 	.byte	0x03, 0x19
        /*0b0a*/ 	.short	0x0800


	//----- nvinfo : EIATTR_PARAM_CBANK
	.align		4
        /*0b0c*/ 	.byte	0x04, 0x0a
        /*0b0e*/ 	.short	(.L_56 - .L_55)
	.align		4
.L_55:
        /*0b10*/ 	.word	index@(.nv.constant0._ZN7cutlass13device_kernelINS_4gemm6kernel13GemmUniversalIN4cute5tupleIJiiiiEEENS1_10collective13CollectiveMmaINS1_35MainloopSm100TmaUmmaWarpSpecializedILi12ELi2ELi4ENS5_IJNS4_1CILi1EEESB_SB_EEEEENS5_IJNSA_ILi64EEENSA_ILi192EEESE_EEEaNS5_IJlSB_lEEEaSH_NS4_8TiledMMAINS4_8MMA_AtomIJNS4_15SM100_MMA_S8_SSIaaiLi64ELi192ELNS4_4UMMA5MajorE0ELSM_0ELNSL_8SaturateE0EEEEEENS4_6LayoutISC_NS5_IJNSA_ILi0EEESR_SR_EEEEENS5_IJNS4_10UnderscoreESU_SU_EEEEENS4_13SM90_TMA_LOADENS4_14ComposedLayoutINS4_7SwizzleILi2ELi4ELi3EEENS4_18smem_ptr_flag_bitsILi8EEENSQ_INS5_IJNSA_ILi8EEESE_EEENS5_IJSE_SB_EEEEEEEvNS4_8identityESX_S17_vS18_EENS_8epilogue10collective18CollectiveEpilogueINS1A_23Sm100TmaWarpSpecializedILi3ELi2ELi32ELb0ELb0EEEJSG_NS5_IJNSQ_ISE_SB_EES1F_EEEaSH_aSH_NS1A_6fusion15FusionCallbacksIS1E_NS1H_17LinearCombinationIaiaiLNS_15FloatRoundStyleE2EEESG_S1G_JEEENS4_5SM1004TMEM4LOAD26SM100_TMEM_LOAD_16dp32b32xESX_S17_NS4_39AutoVectorizingCopyWithAssumedAlignmentILi128EEENS4_14SM90_TMA_STOREES17_S1S_S1S_EEEvvEEEEvNT_6ParamsE)
        /*0b14*/ 	.short	0x0380
        /*0b16*/ 	.short	0x0800


	//----- nvinfo : EIATTR_SW_WAR
	.align		4
.L_56:
        /*0b18*/ 	.byte	0x04, 0x36
        /*0b1a*/ 	.short	(.L_58 - .L_57)
.L_57:
        /*0b1c*/ 	.word	0x00000008
.L_58:


//--------------------- .nv.callgraph             --------------------------
	.section	.nv.callgraph,"",@"SHT_CUDA_CALLGRAPH"
	.align	4
	.sectionentsize	8
	.align		4
        /*0000*/ 	.word	0x00000000
	.align		4
        /*0004*/ 	.word	0xffffffff
	.align		4
        /*0008*/ 	.word	index@(_ZN7cutlass13device_kernelINS_4gemm6kernel13GemmUniversalIN4cute5tupleIJiiiiEEENS1_10collective13CollectiveMmaINS1_35MainloopSm100TmaUmmaWarpSpecializedILi12ELi2ELi4ENS5_IJNS4_1CILi1EEESB_SB_EEEEENS5_IJNSA_ILi64EEENSA_ILi192EEESE_EEEaNS5_IJlSB_lEEEaSH_NS4_8TiledMMAINS4_8MMA_AtomIJNS4_15SM100_MMA_S8_SSIaaiLi64ELi192ELNS4_4UMMA5MajorE0ELSM_0ELNSL_8SaturateE0EEEEEENS4_6LayoutISC_NS5_IJNSA_ILi0EEESR_SR_EEEEENS5_IJNS4_10UnderscoreESU_SU_EEEEENS4_13SM90_TMA_LOADENS4_14ComposedLayoutINS4_7SwizzleILi2ELi4ELi3EEENS4_18smem_ptr_flag_bitsILi8EEENSQ_INS5_IJNSA_ILi8EEESE_EEENS5_IJSE_SB_EEEEEEEvNS4_8identityESX_S17_vS18_EENS_8epilogue10collective18CollectiveEpilogueINS1A_23Sm100TmaWarpSpecializedILi3ELi2ELi32ELb0ELb0EEEJSG_NS5_IJNSQ_ISE_SB_EES1F_EEEaSH_aSH_NS1A_6fusion15FusionCallbacksIS1E_NS1H_17LinearCombinationIaiaiLNS_15FloatRoundStyleE2EEESG_S1G_JEEENS4_5SM1004TMEM4LOAD26SM100_TMEM_LOAD_16dp32b32xESX_S17_NS4_39AutoVectorizingCopyWithAssumedAlignmentILi128EEENS4_14SM90_TMA_STOREES17_S1S_S1S_EEEvvEEEEvNT_6ParamsE)
	.align		4
        /*000c*/ 	.word	index@(__assertfail)
	.align		4
        /*0010*/ 	.word	0x00000000
	.align		4
        /*0014*/ 	.word	0xfffffffe
	.align		4
        /*0018*/ 	.word	0x00000000
	.align		4
        /*001c*/ 	.word	0xfffffffd
	.align		4
        /*0020*/ 	.word	0x00000000
	.align		4
        /*0024*/ 	.word	0xfffffffc


//--------------------- .nv.constant4             --------------------------
	.section	.nv.constant4,"a",@progbits
	.align	8
	.align		8
.nv.constant4:
        /*0000*/ 	.dword	__assertfail
	.align		8
        /*0008*/ 	.dword	__unnamed_1
	.align		8
        /*0010*/ 	.dword	__unnamed_2
	.align		8
        /*0018*/ 	.dword	__unnamed_3
	.align		8
        /*0020*/ 	.dword	_ZN40_INTERNAL_65a3a78b_4_k_cu_1e289626_328534cuda3std3__45__cpo5beginE
	.align		8
        /*0028*/ 	.dword	_ZN40_INTERNAL_65a3a78b_4_k_cu_1e289626_328534cuda3std3__45__cpo3endE
	.align		8
        /*0030*/ 	.dword	_ZN40_INTERNAL_65a3a78b_4_k_cu_1e289626_328534cuda3std3__45__cpo6cbeginE
	.align		8
        /*0038*/ 	.dword	_ZN40_INTERNAL_65a3a78b_4_k_cu_1e289626_328534cuda3std3__45__cpo4cendE
	.align		8
        /*0040*/ 	.dword	_ZN40_INTERNAL_65a3a78b_4_k_cu_1e289626_328534cuda3std3__442_GLOBAL__N__65a3a78b_4_k_cu_1e289626_328536ignoreE
	.align		8
        /*0048*/ 	.dword	_ZN40_INTERNAL_65a3a78b_4_k_cu_1e289626_328534cuda3std3__419piecewise_constructE
	.align		8
        /*0050*/ 	.dword	_ZN40_INTERNAL_65a3a78b_4_k_cu_1e289626_328534cuda3std3__48in_placeE
	.align		8
        /*0058*/ 	.dword	_ZN40_INTERNAL_65a3a78b_4_k_cu_1e289626_328534cuda3std6ranges3__45__cpo4swapE
	.align		8
        /*0060*/ 	.dword	_ZN40_INTERNAL_65a3a78b_4_k_cu_1e289626_328534cuda3std6ranges3__45__cpo9iter_moveE
	.align		8
        /*0068*/ 	.dword	_ZN40_INTERNAL_65a3a78b_4_k_cu_1e289626_328534cute7productE
	.align		8
        /*0070*/ 	.dword	_ZN40_INTERNAL_65a3a78b_4_k_cu_1e289626_328534cute1_E
	.align		8
        /*0078*/ 	.dword	$str$25
	.align		8
        /*0080*/ 	.dword	$str$26
	.align		8
        /*0088*/ 	.dword	$str$27
	.align		8
        /*0090*/ 	.dword	$str$28


//--------------------- .text._ZN7cutlass13device_kernelINS_4gemm6kernel13GemmUniversalIN4cute5tupleIJiiiiEEENS1_10collective13CollectiveMmaINS1_35MainloopSm100TmaUmmaWarpSpecializedILi12ELi2ELi4ENS5_IJNS4_1CILi1EEESB_SB_EEEEENS5_IJNSA_ILi64EEENSA_ILi192EEESE_EEEaNS5_IJlSB_lEEEaSH_NS4_8TiledMMAINS4_8MMA_AtomIJNS4_15SM100_MMA_S8_SSIaaiLi64ELi192ELNS4_4UMMA5MajorE0ELSM_0ELNSL_8SaturateE0EEEEEENS4_6LayoutISC_NS5_IJNSA_ILi0EEESR_SR_EEEEENS5_IJNS4_10UnderscoreESU_SU_EEEEENS4_13SM90_TMA_LOADENS4_14ComposedLayoutINS4_7SwizzleILi2ELi4ELi3EEENS4_18smem_ptr_flag_bitsILi8EEENSQ_INS5_IJNSA_ILi8EEESE_EEENS5_IJSE_SB_EEEEEEEvNS4_8identityESX_S17_vS18_EENS_8epilogue10collective18CollectiveEpilogueINS1A_23Sm100TmaWarpSpecializedILi3ELi2ELi32ELb0ELb0EEEJSG_NS5_IJNSQ_ISE_SB_EES1F_EEEaSH_aSH_NS1A_6fusion15FusionCallbacksIS1E_NS1H_17LinearCombinationIaiaiLNS_15FloatRoundStyleE2EEESG_S1G_JEEENS4_5SM1004TMEM4LOAD26SM100_TMEM_LOAD_16dp32b32xESX_S17_NS4_39AutoVectorizingCopyWithAssumedAlignmentILi128EEENS4_14SM90_TMA_STOREES17_S1S_S1S_EEEvvEEEEvNT_6ParamsE --------------------------
	.section	.text._ZN7cutlass13device_kernelINS_4gemm6kernel13GemmUniversalIN4cute5tupleIJiiiiEEENS1_10collective13CollectiveMmaINS1_35MainloopSm100TmaUmmaWarpSpecializedILi12ELi2ELi4ENS5_IJNS4_1CILi1EEESB_SB_EEEEENS5_IJNSA_ILi64EEENSA_ILi192EEESE_EEEaNS5_IJlSB_lEEEaSH_NS4_8TiledMMAINS4_8MMA_AtomIJNS4_15SM100_MMA_S8_SSIaaiLi64ELi192ELNS4_4UMMA5MajorE0ELSM_0ELNSL_8SaturateE0EEEEEENS4_6LayoutISC_NS5_IJNSA_ILi0EEESR_SR_EEEEENS5_IJNS4_10UnderscoreESU_SU_EEEEENS4_13SM90_TMA_LOADENS4_14ComposedLayoutINS4_7SwizzleILi2ELi4ELi3EEENS4_18smem_ptr_flag_bitsILi8EEENSQ_INS5_IJNSA_ILi8EEESE_EEENS5_IJSE_SB_EEEEEEEvNS4_8identityESX_S17_vS18_EENS_8epilogue10collective18CollectiveEpilogueINS1A_23Sm100TmaWarpSpecializedILi3ELi2ELi32ELb0ELb0EEEJSG_NS5_IJNSQ_ISE_SB_EES1F_EEEaSH_aSH_NS1A_6fusion15FusionCallbacksIS1E_NS1H_17LinearCombinationIaiaiLNS_15FloatRoundStyleE2EEESG_S1G_JEEENS4_5SM1004TMEM4LOAD26SM100_TMEM_LOAD_16dp32b32xESX_S17_NS4_39AutoVectorizingCopyWithAssumedAlignmentILi128EEENS4_14SM90_TMA_STOREES17_S1S_S1S_EEEvvEEEEvNT_6ParamsE,"ax",@progbits
	.align	128
.text._ZN7cutlass13device_kernelINS_4gemm6kernel13GemmUniversalIN4cute5tupleIJiiiiEEENS1_10collective13CollectiveMmaINS1_35MainloopSm100TmaUmmaWarpSpecializedILi12ELi2ELi4ENS5_IJNS4_1CILi1EEESB_SB_EEEEENS5_IJNSA_ILi64EEENSA_ILi192EEESE_EEEaNS5_IJlSB_lEEEaSH_NS4_8TiledMMAINS4_8MMA_AtomIJNS4_15SM100_MMA_S8_SSIaaiLi64ELi192ELNS4_4UMMA5MajorE0ELSM_0ELNSL_8SaturateE0EEEEEENS4_6LayoutISC_NS5_IJNSA_ILi0EEESR_SR_EEEEENS5_IJNS4_10UnderscoreESU_SU_EEEEENS4_13SM90_TMA_LOADENS4_14ComposedLayoutINS4_7SwizzleILi2ELi4ELi3EEENS4_18smem_ptr_flag_bitsILi8EEENSQ_INS5_IJNSA_ILi8EEESE_EEENS5_IJSE_SB_EEEEEEEvNS4_8identityESX_S17_vS18_EENS_8epilogue10collective18CollectiveEpilogueINS1A_23Sm100TmaWarpSpecializedILi3ELi2ELi32ELb0ELb0EEEJSG_NS5_IJNSQ_ISE_SB_EES1F_EEEaSH_aSH_NS1A_6fusion15FusionCallbacksIS1E_NS1H_17LinearCombinationIaiaiLNS_15FloatRoundStyleE2EEESG_S1G_JEEENS4_5SM1004TMEM4LOAD26SM100_TMEM_LOAD_16dp32b32xESX_S17_NS4_39AutoVectorizingCopyWithAssumedAlignmentILi128EEENS4_14SM90_TMA_STOREES17_S1S_S1S_EEEvvEEEEvNT_6ParamsE:
        .type           _ZN7cutlass13device_kernelINS_4gemm6kernel13GemmUniversalIN4cute5tupleIJiiiiEEENS1_10collective13CollectiveMmaINS1_35MainloopSm100TmaUmmaWarpSpecializedILi12ELi2ELi4ENS5_IJNS4_1CILi1EEESB_SB_EEEEENS5_IJNSA_ILi64EEENSA_ILi192EEESE_EEEaNS5_IJlSB_lEEEaSH_NS4_8TiledMMAINS4_8MMA_AtomIJNS4_15SM100_MMA_S8_SSIaaiLi64ELi192ELNS4_4UMMA5MajorE0ELSM_0ELNSL_8SaturateE0EEEEEENS4_6LayoutISC_NS5_IJNSA_ILi0EEESR_SR_EEEEENS5_IJNS4_10UnderscoreESU_SU_EEEEENS4_13SM90_TMA_LOADENS4_14ComposedLayoutINS4_7SwizzleILi2ELi4ELi3EEENS4_18smem_ptr_flag_bitsILi8EEENSQ_INS5_IJNSA_ILi8EEESE_EEENS5_IJSE_SB_EEEEEEEvNS4_8identityESX_S17_vS18_EENS_8epilogue10collective18CollectiveEpilogueINS1A_23Sm100TmaWarpSpecializedILi3ELi2ELi32ELb0ELb0EEEJSG_NS5_IJNSQ_ISE_SB_EES1F_EEEaSH_aSH_NS1A_6fusion15FusionCallbacksIS1E_NS1H_17LinearCombinationIaiaiLNS_15FloatRoundStyleE2EEESG_S1G_JEEENS4_5SM1004TMEM4LOAD26SM100_TMEM_LOAD_16dp32b32xESX_S17_NS4_39AutoVectorizingCopyWithAssumedAlignmentILi128EEENS4_14SM90_TMA_STOREES17_S1S_S1S_EEEvvEEEEvNT_6ParamsE,@function
        .size           _ZN7cutlass13device_kernelINS_4gemm6kernel13GemmUniversalIN4cute5tupleIJiiiiEEENS1_10collective13CollectiveMmaINS1_35MainloopSm100TmaUmmaWarpSpecializedILi12ELi2ELi4ENS5_IJNS4_1CILi1EEESB_SB_EEEEENS5_IJNSA_ILi64EEENSA_ILi192EEESE_EEEaNS5_IJlSB_lEEEaSH_NS4_8TiledMMAINS4_8MMA_AtomIJNS4_15SM100_MMA_S8_SSIaaiLi64ELi192ELNS4_4UMMA5MajorE0ELSM_0ELNSL_8SaturateE0EEEEEENS4_6LayoutISC_NS5_IJNSA_ILi0EEESR_SR_EEEEENS5_IJNS4_10UnderscoreESU_SU_EEEEENS4_13SM90_TMA_LOADENS4_14ComposedLayoutINS4_7SwizzleILi2ELi4ELi3EEENS4_18smem_ptr_flag_bitsILi8EEENSQ_INS5_IJNSA_ILi8EEESE_EEENS5_IJSE_SB_EEEEEEEvNS4_8identityESX_S17_vS18_EENS_8epilogue10collective18CollectiveEpilogueINS1A_23Sm100TmaWarpSpecializedILi3ELi2ELi32ELb0ELb0EEEJSG_NS5_IJNSQ_ISE_SB_EES1F_EEEaSH_aSH_NS1A_6fusion15FusionCallbacksIS1E_NS1H_17LinearCombinationIaiaiLNS_15FloatRoundStyleE2EEESG_S1G_JEEENS4_5SM1004TMEM4LOAD26SM100_TMEM_LOAD_16dp32b32xESX_S17_NS4_39AutoVectorizingCopyWithAssumedAlignmentILi128EEENS4_14SM90_TMA_STOREES17_S1S_S1S_EEEvvEEEEvNT_6ParamsE,(.L_x_186 - _ZN7cutlass13device_kernelINS_4gemm6kernel13GemmUniversalIN4cute5tupleIJiiiiEEENS1_10collective13CollectiveMmaINS1_35MainloopSm100TmaUmmaWarpSpecializedILi12ELi2ELi4ENS5_IJNS4_1CILi1EEESB_SB_EEEEENS5_IJNSA_ILi64EEENSA_ILi192EEESE_EEEaNS5_IJlSB_lEEEaSH_NS4_8TiledMMAINS4_8MMA_AtomIJNS4_15SM100_MMA_S8_SSIaaiLi64ELi192ELNS4_4UMMA5MajorE0ELSM_0ELNSL_8SaturateE0EEEEEENS4_6LayoutISC_NS5_IJNSA_ILi0EEESR_SR_EEEEENS5_IJNS4_10UnderscoreESU_SU_EEEEENS4_13SM90_TMA_LOADENS4_14ComposedLayoutINS4_7SwizzleILi2ELi4ELi3EEENS4_18smem_ptr_flag_bitsILi8EEENSQ_INS5_IJNSA_ILi8EEESE_EEENS5_IJSE_SB_EEEEEEEvNS4_8identityESX_S17_vS18_EENS_8epilogue10collective18CollectiveEpilogueINS1A_23Sm100TmaWarpSpecializedILi3ELi2ELi32ELb0ELb0EEEJSG_NS5_IJNSQ_ISE_SB_EES1F_EEEaSH_aSH_NS1A_6fusion15FusionCallbacksIS1E_NS1H_17LinearCombinationIaiaiLNS_15FloatRoundStyleE2EEESG_S1G_JEEENS4_5SM1004TMEM4LOAD26SM100_TMEM_LOAD_16dp32b32xESX_S17_NS4_39AutoVectorizingCopyWithAssumedAlignmentILi128EEENS4_14SM90_TMA_STOREES17_S1S_S1S_EEEvvEEEEvNT_6ParamsE)
        .other          _ZN7cutlass13device_kernelINS_4gemm6kernel13GemmUniversalIN4cute5tupleIJiiiiEEENS1_10collective13CollectiveMmaINS1_35MainloopSm100TmaUmmaWarpSpecializedILi12ELi2ELi4ENS5_IJNS4_1CILi1EEESB_SB_EEEEENS5_IJNSA_ILi64EEENSA_ILi192EEESE_EEEaNS5_IJlSB_lEEEaSH_NS4_8TiledMMAINS4_8MMA_AtomIJNS4_15SM100_MMA_S8_SSIaaiLi64ELi192ELNS4_4UMMA5MajorE0ELSM_0ELNSL_8SaturateE0EEEEEENS4_6LayoutISC_NS5_IJNSA_ILi0EEESR_SR_EEEEENS5_IJNS4_10UnderscoreESU_SU_EEEEENS4_13SM90_TMA_LOADENS4_14ComposedLayoutINS4_7SwizzleILi2ELi4ELi3EEENS4_18smem_ptr_flag_bitsILi8EEENSQ_INS5_IJNSA_ILi8EEESE_EEENS5_IJSE_SB_EEEEEEEvNS4_8identityESX_S17_vS18_EENS_8epilogue10collective18CollectiveEpilogueINS1A_23Sm100TmaWarpSpecializedILi3ELi2ELi32ELb0ELb0EEEJSG_NS5_IJNSQ_ISE_SB_EES1F_EEEaSH_aSH_NS1A_6fusion15FusionCallbacksIS1E_NS1H_17LinearCombinationIaiaiLNS_15FloatRoundStyleE2EEESG_S1G_JEEENS4_5SM1004TMEM4LOAD26SM100_TMEM_LOAD_16dp32b32xESX_S17_NS4_39AutoVectorizingCopyWithAssumedAlignmentILi128EEENS4_14SM90_TMA_STOREES17_S1S_S1S_EEEvvEEEEvNT_6ParamsE,@"STO_CUDA_ENTRY STV_DEFAULT"
_ZN7cutlass13device_kernelINS_4gemm6kernel13GemmUniversalIN4cute5tupleIJiiiiEEENS1_10collective13CollectiveMmaINS1_35MainloopSm100TmaUmmaWarpSpecializedILi12ELi2ELi4ENS5_IJNS4_1CILi1EEESB_SB_EEEEENS5_IJNSA_ILi64EEENSA_ILi192EEESE_EEEaNS5_IJlSB_lEEEaSH_NS4_8TiledMMAINS4_8MMA_AtomIJNS4_15SM100_MMA_S8_SSIaaiLi64ELi192ELNS4_4UMMA5MajorE0ELSM_0ELNSL_8SaturateE0EEEEEENS4_6LayoutISC_NS5_IJNSA_ILi0EEESR_SR_EEEEENS5_IJNS4_10UnderscoreESU_SU_EEEEENS4_13SM90_TMA_LOADENS4_14ComposedLayoutINS4_7SwizzleILi2ELi4ELi3EEENS4_18smem_ptr_flag_bitsILi8EEENSQ_INS5_IJNSA_ILi8EEESE_EEENS5_IJSE_SB_EEEEEEEvNS4_8identityESX_S17_vS18_EENS_8epilogue10collective18CollectiveEpilogueINS1A_23Sm100TmaWarpSpecializedILi3ELi2ELi32ELb0ELb0EEEJSG_NS5_IJNSQ_ISE_SB_EES1F_EEEaSH_aSH_NS1A_6fusion15FusionCallbacksIS1E_NS1H_17LinearCombinationIaiaiLNS_15FloatRoundStyleE2EEESG_S1G_JEEENS4_5SM1004TMEM4LOAD26SM100_TMEM_LOAD_16dp32b32xESX_S17_NS4_39AutoVectorizingCopyWithAssumedAlignmentILi128EEENS4_14SM90_TMA_STOREES17_S1S_S1S_EEEvvEEEEvNT_6ParamsE:
[----:B------:R-:W1:Y:S01]  /*0000*/  LDC R1, c[0x0][0x37c] ;  /* 0x0000df00ff017b82 */ /* 0x000e620000000800 */
[----:B------:R-:W2:Y:S01]  /*0010*/  S2R R101, SR_TID.X ;  /* 0x0000000000657919 */ /* 0x000ea20000002100 */
[----:B------:R-:W3:Y:S01]  /*0020*/  LDCU.64 UR4, c[0x0][0x890] ;  /* 0x00011200ff0477ac */ /* 0x000ee20008000a00 */
[----:B------:R-:W-:Y:S02]  /*0030*/  PRMT R89, RZ, 0x7610, R89 ;  /* 0x00007610ff597816 */ /* 0x000fe40000000059 */
[----:B------:R-:W-:Y:S01]  /*0040*/  ELECT P5, URZ, PT ;  /* 0x0000000000ff782f */ /* 0x000fe200038a0000 */
[----:B------:R-:W4:Y:S01]  /*0050*/  LDCU.64 UR46, c[0x0][0x358] ;  /* 0x00006b00ff2e77ac */ /* 0x000f220008000a00 */
[----:B---3--:R-:W-:-:S04]  /*0060*/  UISETP.NE.U32.AND UP0, UPT, UR4, URZ, UPT ;  /* 0x000000ff0400728c */ /* 0x008fc8000bf05070 */
[----:B------:R-:W-:Y:S01]  /*0070*/  UISETP.NE.AND.EX UP0, UPT, UR5, URZ, UPT, UP0 ;  /* 0x000000ff0500728c */ /* 0x000fe2000bf05300 */
[----:B--2---:R-:W-:-:S05]  /*0080*/  SHF.R.U32.HI R94, RZ, 0x5, R101 ;  /* 0x00000005ff5e7819 */ /* 0x004fca0000011665 */
[----:B------:R-:W2:Y:S02]  /*0090*/  SHFL.IDX PT, R0, R94, RZ, 0x1f ;  /* 0x00001fff5e007589 */ /* 0x000ea400000e0000 */
[----:B--2---:R-:W-:Y:S01]  /*00a0*/  R2UR UR8, R0 ;  /* 0x00000000000872ca */ /* 0x004fe200000e0000 */
[----:B-1--4-:R-:W-:-:S14]  /*00b0*/  BRA.U UP0, `(.L_x_0) ;  /* 0x00000001002c7547 */ /* 0x012fdc000b800000 */
[----:B------:R-:W1:Y:S02]  /*00c0*/  LDCU.64 UR6, c[0x0][0x888] ;  /* 0x00011100ff0677ac */ /* 0x000e640008000a00 */
[----:B-1----:R-:W-:-:S04]  /*00d0*/  UISETP.NE.U32.AND UP0, UPT, UR6, URZ, UPT ;  /* 0x000000ff0600728c */ /* 0x002fc8000bf05070 */
[----:B------:R-:W-:-:S09]  /*00e0*/  UISETP.NE.AND.EX UP0, UPT, UR7, URZ, UPT, UP0 ;  /* 0x000000ff0700728c */ /* 0x000fd2000bf05300 */
[----:B------:R-:W-:Y:S05]  /*00f0*/  BRA.U !UP0, `(.L_x_1) ;  /* 0x0000000108107547 */ /* 0x000fea000b800000 */
[----:B------:R-:W1:Y:S02]  /*0100*/  LDC.64 R48, c[0x0][0x888] ;  /* 0x00022200ff307b82 */ /* 0x000e640000000a00 */
[----:B-1----:R1:W5:Y:S01]  /*0110*/  LDG.E R48, desc[UR46][R48.64] ;  /* 0x0000002e30307981 */ /* 0x002362000c1e1900 */
[----:B------:R-:W-:Y:S01]  /*0120*/  HFMA2 R89, -RZ, RZ, 0, 5.9604644775390625e-08 ;  /* 0x00000001ff597431 */ /* 0x000fe200000001ff */
[----:B------:R-:W-:Y:S05]  /*0130*/  BRA `(.L_x_0) ;  /* 0x00000000000c7947 */ /* 0x000fea0003800000 */
.L_x_1:
[----:B------:R-:W1:Y:S01]  /*0140*/  LDCU UR6, c[0x0][0x880] ;  /* 0x00011000ff0677ac */ /* 0x000e620008000800 */
[----:B------:R-:W-:Y:S01]  /*0150*/  HFMA2 R89, -RZ, RZ, 0, 5.9604644775390625e-08 ;  /* 0x00000001ff597431 */ /* 0x000fe200000001ff */
[----:B-1----:R-:W-:-:S07]  /*0160*/  MOV R48, UR6 ;  /* 0x0000000600307c02 */ /* 0x002fce0008000f00 */
.L_x_0:
[----:B------:R-:W2:Y:S02]  /*0170*/  LDCU.64 UR6, c[0x0][0x8b0] ;  /* 0x00011600ff0677ac */ /* 0x000ea40008000a00 */
[----:B--2---:R-:W-:-:S04]  /*0180*/  UISETP.NE.U32.AND UP0, UPT, UR6, URZ, UPT ;  /* 0x000000ff0600728c */ /* 0x004fc8000bf05070 */
[----:B------:R-:W-:-:S09]  /*0190*/  UISETP.NE.AND.EX UP0, UPT, UR7, URZ, UPT, UP0 ;  /* 0x000000ff0700728c */ /* 0x000fd2000bf05300 */
[----:B------:R-:W-:Y:S05]  /*01a0*/  BRA.U UP0, `(.L_x_2) ;  /* 0x0000000100247547 */ /* 0x000fea000b800000 */
[----:B------:R-:W2:Y:S02]  /*01b0*/  LDCU.64 UR6, c[0x0][0x8a8] ;  /* 0x00011500ff0677ac */ /* 0x000ea40008000a00 */
[----:B--2---:R-:W-:-:S04]  /*01c0*/  UISETP.NE.U32.AND UP0, UPT, UR6, URZ, UPT ;  /* 0x000000ff0600728c */ /* 0x004fc8000bf05070 */
[----:B------:R-:W-:-:S09]  /*01d0*/  UISETP.NE.AND.EX UP0, UPT, UR7, URZ, UPT, UP0 ;  /* 0x000000ff0700728c */ /* 0x000fd2000bf05300 */
[----:B------:R-:W-:Y:S05]  /*01e0*/  BRA.U !UP0, `(.L_x_3) ;  /* 0x00000001080c7547 */ /* 0x000fea000b800000 */
[----:B------:R-:W2:Y:S02]  /*01f0*/  LDC.64 R46, c[0x0][0x8a8] ;  /* 0x00022a00ff2e7b82 */ /* 0x000ea40000000a00 */
[----:B--2---:R2:W5:Y:S01]  /*0200*/  LDG.E R46, desc[UR46][R46.64] ;  /* 0x0000002e2e2e7981 */ /* 0x004562000c1e1900 */
[----:B------:R-:W-:Y:S05]  /*0210*/  BRA `(.L_x_2) ;  /* 0x0000000000087947 */ /* 0x000fea0003800000 */
.L_x_3:
[----:B------:R-:W2:Y:S02]  /*0220*/  LDCU UR6, c[0x0][0x8a0] ;  /* 0x00011400ff0677ac */ /* 0x000ea40008000800 */
[----:B--2---:R-:W-:Y:S02]  /*0230*/  MOV R46, UR6 ;  /* 0x00000006002e7c02 */ /* 0x004fe40008000f00 */
.L_x_2:
[----:B------:R-:W-:Y:S01]  /*0240*/  IMAD.U32 R0, RZ, RZ, UR8 ;  /* 0x00000008ff007e24 */ /* 0x000fe2000f8e00ff */
[----:B------:R-:W-:Y:S04]  /*0250*/  BSSY.RECONVERGENT B0, `(.L_x_4) ;  /* 0x000000c000007945 */ /* 0x000fe80003800200 */
[C---:B------:R-:W-:Y:S02]  /*0260*/  ISETP.NE.OR P1, PT, R0.reuse, 0x1, !P5 ;  /* 0x000000010000780c */ /* 0x040fe40006f25670 */
[----:B------:R-:W-:-:S11]  /*0270*/  ISETP.NE.OR P0, PT, R0, 0x3, !P5 ;  /* 0x000000030000780c */ /* 0x000fd60006f05670 */
[----:B------:R-:W-:Y:S05]  /*0280*/  @P1 BRA `(.L_x_5) ;  /* 0x0000000000201947 */ /* 0x000fea0003800000 */
[----:B------:R-:W3:Y:S02]  /*0290*/  LDCU.64 UR6, c[0x0][0x348] ;  /* 0x00006900ff0677ac */ /* 0x000ee40008000a00 */
[----:B---3--:R-:W-:Y:S02]  /*02a0*/  UIADD3 UR10, UP1, UPT, UR6, 0x80, URZ ;  /* 0x00000080060a7890 */ /* 0x008fe4000ff3e0ff */
[----:B------:R-:W-:Y:S02]  /*02b0*/  UIADD3 UR6, UP0, UPT, UR6, 0x180, URZ ;  /* 0x0000018006067890 */ /* 0x000fe4000ff1e0ff */
[----:B------:R-:W-:Y:S02]  /*02c0*/  UIADD3.X UR11, UPT, UPT, URZ, UR7, URZ, UP1, !UPT ;  /* 0x00000007ff0b7290 */ /* 0x000fe40008ffe4ff */
[----:B------:R-:W-:-:S07]  /*02d0*/  UIADD3.X UR7, UPT, UPT, URZ, UR7, URZ, UP0, !UPT ;  /* 0x00000007ff077290 */ /* 0x000fce00087fe4ff */
[----:B------:R3:W-:Y:S02]  /*02e0*/  UTMACCTL.PF [UR10] ;  /* 0x000000000a0079b9 */ /* 0x0007e40008040000 */
[----:B------:R3:W-:Y:S02]  /*02f0*/  UTMACCTL.PF [UR6] ;  /* 0x00000000060079b9 */ /* 0x0007e40008040000 */
[----:B---3--:R-:W-:Y:S01]  /*0300*/  NOP ;  /* 0x0000000000007918 */ /* 0x008fe20000000000 */
.L_x_5:
[----:B------:R-:W-:Y:S05]  /*0310*/  BSYNC.RECONVERGENT B0 ;  /* 0x0000000000007941 */ /* 0x000fea0003800200 */
.L_x_4:
[----:B------:R-:W-:Y:S04]  /*0320*/  BSSY.RECONVERGENT B0, `(.L_x_6) ;  /* 0x000000a000007945 */ /* 0x000fe80003800200 */
        /* <DEDUP_REMOVED lines=9> */
.L_x_7:
[----:B------:R-:W-:Y:S05]  /*03c0*/  BSYNC.RECONVERGENT B0 ;  /* 0x0000000000007941 */ /* 0x000fea0003800200 */
.L_x_6:
[----:B------:R-:W3:Y:S01]  /*03d0*/  LDCU.64 UR6, c[0x0][0x888] ;  /* 0x00011100ff0677ac */ /* 0x000ee20008000a00 */
[----:B------:R-:W-:Y:S02]  /*03e0*/  UISETP.EQ.U32.AND UP1, UPT, UR4, URZ, UPT ;  /* 0x000000ff0400728c */ /* 0x000fe4000bf22070 */
[----:B------:R-:W-:Y:S02]  /*03f0*/  UPLOP3.LUT UP2, UPT, UPT, UPT, UPT, 0x80, 0x8 ;  /* 0x000000000008789c */ /* 0x000fe40003f4f070 */
[----:B---3--:R-:W-:-:S04]  /*0400*/  UISETP.NE.U32.AND UP0, UPT, UR6, URZ, UPT ;  /* 0x000000ff0600728c */ /* 0x008fc8000bf05070 */
[----:B------:R-:W-:-:S04]  /*0410*/  UISETP.NE.AND.EX UP0, UPT, UR7, URZ, UPT, UP0 ;  /* 0x000000ff0700728c */ /* 0x000fc8000bf05300 */
[----:B------:R-:W-:-:S04]  /*0420*/  UISETP.EQ.OR.EX UP3, UPT, UR5, URZ, !UP0, UP1 ;  /* 0x000000ff0500728c */ /* 0x000fc8000c762710 */
[----:B------:R-:W-:-:S05]  /*0430*/  UP2UR UR51, UPR, URZ, 0x8 ;  /* 0x00000008ff337883 */ /* 0x000fca0008000000 */
[----:B------:R-:W-:Y:S07]  /*0440*/  BRA.U !UP3, `(.L_x_8) ;  /* 0x000000010b207547 */ /* 0x000fee000b800000 */
[----:B-----5:R-:W-:Y:S01]  /*0450*/  R2UR UR6, R48 ;  /* 0x00000000300672ca */ /* 0x020fe200000e0000 */
[----:B------:R-:W-:Y:S02]  /*0460*/  UISETP.NE.U32.AND UP2, UPT, UR4, URZ, UPT ;  /* 0x000000ff0400728c */ /* 0x000fe4000bf45070 */
[----:B------:R-:W-:Y:S02]  /*0470*/  USEL UR4, URZ, 0xffffffff, UP0 ;  /* 0xffffffffff047887 */ /* 0x000fe40008000000 */
[----:B------:R-:W-:-:S08]  /*0480*/  UISETP.NE.AND.EX UP2, UPT, UR5, URZ, UPT, UP2 ;  /* 0x000000ff0500728c */ /* 0x000fd0000bf45320 */
[----:B------:R-:W-:-:S04]  /*0490*/  UISETP.NE.AND UP1, UPT, UR6, URZ, UPT ;  /* 0x000000ff0600728c */ /* 0x000fc8000bf25270 */
[----:B------:R-:W-:-:S04]  /*04a0*/  @!UP2 USEL UR4, URZ, 0xffffffff, UP1 ;  /* 0xffffffffff04a887 */ /* 0x000fc80008800000 */
[----:B------:R-:W-:-:S04]  /*04b0*/  ULOP3.LUT UR4, UR4, 0x1, URZ, 0xc0, !UPT ;  /* 0x0000000104047892 */ /* 0x000fc8000f8ec0ff */
[----:B------:R-:W-:-:S11]  /*04c0*/  UISETP.NE.U32.AND UP2, UPT, UR4, 0x1, UPT ;  /* 0x000000010400788c */ /* 0x000fd6000bf45070 */
.L_x_8:
[----:B------:R-:W3:Y:S01]  /*04d0*/  SHFL.IDX PT, R2, R94, RZ, 0x1f ;  /* 0x00001fff5e027589 */ /* 0x000ee200000e0000 */
[----:B------:R-:W-:-:S04]  /*04e0*/  UISETP.NE.AND UP1, UPT, UR8, 0x2, UPT ;  /* 0x000000020800788c */ /* 0x000fc8000bf25270 */
[----:B------:R-:W-:Y:S01]  /*04f0*/  USEL UR6, URZ, 0x1, UP1 ;  /* 0x00000001ff067887 */ /* 0x000fe20008800000 */
[----:B---3--:R-:W-:-:S13]  /*0500*/  ISETP.NE.AND P0, PT, R2, RZ, PT ;  /* 0x000000ff0200720c */ /* 0x008fda0003f05270 */
[----:B------:R-:W-:Y:S05]  /*0510*/  @P0 BRA `(.L_x_9) ;  /* 0x0000000000940947 */ /* 0x000fea0003800000 */
[----:B------:R-:W-:Y:S01]  /*0520*/  ELECT P0, URZ, PT ;  /* 0x0000000000ff782f */ /* 0x000fe20003800000 */
[----:B------:R-:W-:-:S12]  /*0530*/  BSSY.RECONVERGENT B0, `(.L_x_9) ;  /* 0x0000023000007945 */ /* 0x000fd80003800200 */
[----:B------:R-:W-:Y:S05]  /*0540*/  @!P0 BRA `(.L_x_10) ;  /* 0x0000000000848947 */ /* 0x000fea0003800000 */
[----:B------:R-:W3:Y:S01]  /*0550*/  S2UR UR5, SR_CgaCtaId ;  /* 0x00000000000579c3 */ /* 0x000ee20000008800 */
[----:B------:R-:W-:Y:S01]  /*0560*/  UMOV UR7, 0x400 ;  /* 0x0000040000077882 */ /* 0x000fe20000000000 */
[----:B------:R-:W-:Y:S02]  /*0570*/  UMOV UR4, 0x1 ;  /* 0x0000000100047882 */ /* 0x000fe40000000000 */
[----:B------:R-:W-:-:S04]  /*0580*/  UIADD3 UR10, UPT, UPT, -UR4, 0x100000, URZ ;  /* 0x00100000040a7890 */ /* 0x000fc8000fffe1ff */
[----:B------:R-:W-:Y:S02]  /*0590*/  USHF.L.U32 UR11, UR10, 0xb, URZ ;  /* 0x0000000b0a0b7899 */ /* 0x000fe400080006ff */
[----:B------:R-:W-:Y:S02]  /*05a0*/  USHF.L.U32 UR10, UR10, 0x1, URZ ;  /* 0x000000010a0a7899 */ /* 0x000fe400080006ff */
[----:B---3--:R-:W-:Y:S01]  /*05b0*/  ULEA UR5, UR5, UR7, 0x18 ;  /* 0x0000000705057291 */ /* 0x008fe2000f8ec0ff */
[----:B------:R-:W3:Y:S11]  /*05c0*/  FENCE.VIEW.ASYNC.S ;  /* 0x00000000000073c6 */ /* 0x000ef60000000000 */
[----:B---3--:R3:W4:Y:S01]  /*05d0*/  SYNCS.EXCH.64 URZ, [UR5], UR10 ;  /* 0x0000000a05ff75b2 */ /* 0x0087220008000100 */
[----:B------:R3:W1:Y:S01]  /*05e0*/  SYNCS.EXCH.64 URZ, [UR5+0x60], UR10 ;  /* 0x0000600a05ff75b2 */ /* 0x0006620008000100 */
        /* <DEDUP_REMOVED lines=21> */
[----:B------:R3:W1:Y:S02]  /*0740*/  SYNCS.EXCH.64 URZ, [UR5+0xb8], UR10 ;  /* 0x0000b80a05ff75b2 */ /* 0x0006640008000100 */
[----:B---34-:R-:W-:Y:S01]  /*0750*/  NOP ;  /* 0x0000000000007918 */ /* 0x018fe20000000000 */
.L_x_10:
[----:B------:R-:W-:Y:S05]  /*0760*/  BSYNC.RECONVERGENT B0 ;  /* 0x0000000000007941 */ /* 0x000fea0003800200 */
.L_x_9:
[----:B------:R-:W3:Y:S01]  /*0770*/  SHFL.IDX PT, R2, R94, RZ, 0x1f ;  /* 0x00001fff5e027589 */ /* 0x000ee200000e0000 */
[----:B------:R-:W-:Y:S01]  /*0780*/  NOP ;  /* 0x0000000000007918 */ /* 0x000fe20000000000 */
[----:B---3--:R-:W-:-:S13]  /*0790*/  ISETP.NE.AND P0, PT, R2, 0x1, PT ;  /* 0x000000010200780c */ /* 0x008fda0003f05270 */
[----:B------:R-:W-:Y:S05]  /*07a0*/  @P0 BRA `(.L_x_11) ;  /* 0x0000000000500947 */ /* 0x000fea0003800000 */
[----:B------:R-:W3:Y:S01]  /*07b0*/  S2UR UR7, SR_CgaCtaId ;  /* 0x00000000000779c3 */ /* 0x000ee20000008800 */
[----:B------:R-:W-:Y:S01]  /*07c0*/  UMOV UR9, 0x400 ;  /* 0x0000040000097882 */ /* 0x000fe20000000000 */
[----:B------:R-:W-:Y:S01]  /*07d0*/  UMOV UR5, 0x20 ;  /* 0x0000002000057882 */ /* 0x000fe20000000000 */
[----:B------:R-:W-:Y:S01]  /*07e0*/  UMOV UR4, 0x80 ;  /* 0x0000008000047882 */ /* 0x000fe20000000000 */
[----:B------:R-:W-:-:S04]  /*07f0*/  UIADD3 UR10, UPT, UPT, -UR5, 0x100000, URZ ;  /* 0x00100000050a7890 */ /* 0x000fc8000fffe1ff */
[----:B------:R-:W-:Y:S02]  /*0800*/  USHF.L.U32 UR11, UR10, 0xb, URZ ;  /* 0x0000000b0a0b7899 */ /* 0x000fe400080006ff */
[----:B------:R-:W-:Y:S02]  /*0810*/  USHF.L.U32 UR10, UR10, 0x1, URZ ;  /* 0x000000010a0a7899 */ /* 0x000fe400080006ff */
[----:B------:R-:W-:-:S04]  /*0820*/  UIADD3 UR4, UPT, UPT, -UR4, 0x100000, URZ ;  /* 0x0010000004047890 */ /* 0x000fc8000fffe1ff */
[----:B------:R-:W-:Y:S02]  /*0830*/  USHF.L.U32 UR5, UR4, 0xb, URZ ;  /* 0x0000000b04057899 */ /* 0x000fe400080006ff */
[----:B------:R-:W-:Y:S01]  /*0840*/  USHF.L.U32 UR4, UR4, 0x1, URZ ;  /* 0x0000000104047899 */ /* 0x000fe200080006ff */
[----:B------:R-:W-:Y:S01]  /*0850*/  ELECT P0, URZ, PT ;  /* 0x0000000000ff782f */ /* 0x000fe20003800000 */
[----:B---3--:R-:W-:Y:S01]  /*0860*/  ULEA UR7, UR7, UR9, 0x18 ;  /* 0x0000000907077291 */ /* 0x008fe2000f8ec0ff */
[----:B------:R-:W3:Y:S11]  /*0870*/  FENCE.VIEW.ASYNC.S ;  /* 0x00000000000073c6 */ /* 0x000ef60000000000 */
[----:B---3--:R3:W4:Y:S01]  /*0880*/  SYNCS.EXCH.64 URZ, [UR7+0xc0], UR10 ;  /* 0x0000c00a07ff75b2 */ /* 0x0087220008000100 */
[----:B------:R3:W1:Y:S01]  /*0890*/  SYNCS.EXCH.64 URZ, [UR7+0xd8], UR4 ;  /* 0x0000d80407ff75b2 */ /* 0x0006620008000100 */
[----:B------:R3:W1:Y:S01]  /*08a0*/  SYNCS.EXCH.64 URZ, [UR7+0xc8], UR10 ;  /* 0x0000c80a07ff75b2 */ /* 0x0006620008000100 */
[----:B------:R3:W1:Y:S01]  /*08b0*/  SYNCS.EXCH.64 URZ, [UR7+0xe0], UR4 ;  /* 0x0000e00407ff75b2 */ /* 0x0006620008000100 */
[----:B------:R3:W1:Y:S01]  /*08c0*/  SYNCS.EXCH.64 URZ, [UR7+0xd0], UR10 ;  /* 0x0000d00a07ff75b2 */ /* 0x0006620008000100 */
[----:B------:R3:W1:Y:S01]  /*08d0*/  SYNCS.EXCH.64 URZ, [UR7+0xe8], UR4 ;  /* 0x0000e80407ff75b2 */ /* 0x0006620008000100 */
[----:B------:R-:W-:Y:S01]  /*08e0*/  NOP ;  /* 0x0000000000007918 */ /* 0x000fe20000000000 */
.L_x_11:
[----:B------:R-:W2:Y:S01]  /*08f0*/  SHFL.IDX PT, R2, R94, RZ, 0x1f ;  /* 0x00001fff5e027589 */ /* 0x000ea200000e0000 */
[----:B------:R-:W-:Y:S01]  /*0900*/  NOP ;  /* 0x0000000000007918 */ /* 0x000fe20000000000 */
[----:B--2---:R-:W-:-:S13]  /*0910*/  ISETP.NE.AND P0, PT, R2, 0x3, PT ;  /* 0x000000030200780c */ /* 0x004fda0003f05270 */
[----:B------:R-:W-:Y:S05]  /*0920*/  @P0 BRA `(.L_x_12) ;  /* 0x0000000000300947 */ /* 0x000fea0003800000 */
[----:B---3--:R-:W2:Y:S01]  /*0930*/  S2UR UR5, SR_CgaCtaId ;  /* 0x00000000000579c3 */ /* 0x008ea20000008800 */
[----:B------:R-:W-:Y:S01]  /*0940*/  UMOV UR7, 0x400 ;  /* 0x0000040000077882 */ /* 0x000fe20000000000 */
[----:B------:R-:W-:Y:S01]  /*0950*/  UMOV UR4, 0x20 ;  /* 0x0000002000047882 */ /* 0x000fe20000000000 */
[----:B------:R-:W-:Y:S01]  /*0960*/  ELECT P0, URZ, PT ;  /* 0x0000000000ff782f */ /* 0x000fe20003800000 */
[----:B------:R-:W-:-:S04]  /*0970*/  UIADD3 UR10, UPT, UPT, -UR4, 0x100000, URZ ;  /* 0x00100000040a7890 */ /* 0x000fc8000fffe1ff */
[----:B------:R-:W-:Y:S02]  /*0980*/  USHF.L.U32 UR11, UR10, 0xb, URZ ;  /* 0x0000000b0a0b7899 */ /* 0x000fe400080006ff */
[----:B------:R-:W-:Y:S02]  /*0990*/  USHF.L.U32 UR10, UR10, 0x1, URZ ;  /* 0x000000010a0a7899 */ /* 0x000fe400080006ff */
[----:B--2---:R-:W-:Y:S01]  /*09a0*/  ULEA UR5, UR5, UR7, 0x18 ;  /* 0x0000000705057291 */ /* 0x004fe2000f8ec0ff */
[----:B------:R-:W2:Y:S11]  /*09b0*/  FENCE.VIEW.ASYNC.S ;  /* 0x00000000000073c6 */ /* 0x000eb60000000000 */
[----:B--2---:R2:W3:Y:S01]  /*09c0*/  SYNCS.EXCH.64 URZ, [UR5+0xf0], UR10 ;  /* 0x0000f00a05ff75b2 */ /* 0x0044e20008000100 */
[----:B------:R2:W1:Y:S01]  /*09d0*/  SYNCS.EXCH.64 URZ, [UR5+0xf8], UR10 ;  /* 0x0000f80a05ff75b2 */ /* 0x0004620008000100 */
[----:B------:R-:W-:Y:S01]  /*09e0*/  NOP ;  /* 0x0000000000007918 */ /* 0x000fe20000000000 */
.L_x_12:
[----:B------:R-:W4:Y:S01]  /*09f0*/  SHFL.IDX PT, R2, R94, RZ, 0x1f ;  /* 0x00001fff5e027589 */ /* 0x000f2200000e0000 */
[----:B------:R-:W-:Y:S01]  /*0a00*/  NOP ;  /* 0x0000000000007918 */ /* 0x000fe20000000000 */
[----:B----4-:R-:W-:-:S13]  /*0a10*/  ISETP.NE.AND P0, PT, R2, 0x4, PT ;  /* 0x000000040200780c */ /* 0x010fda0003f05270 */
[----:B------:R-:W-:Y:S05]  /*0a20*/  @P0 BRA `(.L_x_13) ;  /* 0x00000000004c0947 */ /* 0x000fea0003800000 */
[----:B--23--:R-:W2:Y:S01]  /*0a30*/  S2UR UR5, SR_CgaCtaId ;  /* 0x00000000000579c3 */ /* 0x00cea20000008800 */
[----:B------:R-:W-:Y:S01]  /*0a40*/  UMOV UR9, 0x100 ;  /* 0x0000010000097882 */ /* 0x000fe20000000000 */
[----:B------:R-:W-:Y:S01]  /*0a50*/  UMOV UR7, 0x400 ;  /* 0x0000040000077882 */ /* 0x000fe20000000000 */
[----:B------:R-:W-:Y:S01]  /*0a60*/  USEL UR9, UR9, 0xe0, UP2 ;  /* 0x000000e009097887 */ /* 0x000fe20009000000 */
[----:B------:R-:W-:Y:S01]  /*0a70*/  UMOV UR4, 0x1 ;  /* 0x0000000100047882 */ /* 0x000fe20000000000 */
[----:B------:R-:W-:Y:S01]  /*0a80*/  ELECT P0, URZ, PT ;  /* 0x0000000000ff782f */ /* 0x000fe20003800000 */
[----:B------:R-:W-:-:S04]  /*0a90*/  UIADD3 UR10, UPT, UPT, -UR4, 0x100000, URZ ;  /* 0x00100000040a7890 */ /* 0x000fc8000fffe1ff */
[----:B------:R-:W-:Y:S02]  /*0aa0*/  USHF.L.U32 UR11, UR10, 0xb, URZ ;  /* 0x0000000b0a0b7899 */ /* 0x000fe400080006ff */
[----:B------:R-:W-:Y:S02]  /*0ab0*/  USHF.L.U32 UR10, UR10, 0x1, URZ ;  /* 0x000000010a0a7899 */ /* 0x000fe400080006ff */
[----:B------:R-:W-:-:S04]  /*0ac0*/  UIADD3 UR12, UPT, UPT, -UR9, 0x100000, URZ ;  /* 0x00100000090c7890 */ /* 0x000fc8000fffe1ff */
[----:B------:R-:W-:Y:S02]  /*0ad0*/  USHF.L.U32 UR13, UR12, 0xb, URZ ;  /* 0x0000000b0c0d7899 */ /* 0x000fe400080006ff */
[----:B------:R-:W-:Y:S02]  /*0ae0*/  USHF.L.U32 UR12, UR12, 0x1, URZ ;  /* 0x000000010c0c7899 */ /* 0x000fe400080006ff */
[----:B--2---:R-:W-:Y:S01]  /*0af0*/  ULEA UR5, UR5, UR7, 0x18 ;  /* 0x0000000705057291 */ /* 0x004fe2000f8ec0ff */
[----:B------:R-:W2:Y:S11]  /*0b00*/  FENCE.VIEW.ASYNC.S ;  /* 0x00000000000073c6 */ /* 0x000eb60000000000 */
[----:B--2---:R4:W2:Y:S01]  /*0b10*/  SYNCS.EXCH.64 URZ, [UR5+0x100], UR10 ;  /* 0x0001000a05ff75b2 */ /* 0x0048a20008000100 */
[----:B------:R4:W3:Y:S01]  /*0b20*/  SYNCS.EXCH.64 URZ, [UR5+0x110], UR12 ;  /* 0x0001100c05ff75b2 */ /* 0x0008e20008000100 */
[----:B------:R4:W1:Y:S01]  /*0b30*/  SYNCS.EXCH.64 URZ, [UR5+0x108], UR10 ;  /* 0x0001080a05ff75b2 */ /* 0x0008620008000100 */
[----:B------:R4:W1:Y:S02]  /*0b40*/  SYNCS.EXCH.64 URZ, [UR5+0x118], UR12 ;  /* 0x0001180c05ff75b2 */ /* 0x0008640008000100 */
[----:B----4-:R-:W-:Y:S01]  /*0b50*/  NOP ;  /* 0x0000000000007918 */ /* 0x010fe20000000000 */
.L_x_13:
[----:B------:R-:W4:Y:S01]  /*0b60*/  SHFL.IDX PT, R2, R94, RZ, 0x1f ;  /* 0x00001fff5e027589 */ /* 0x000f2200000e0000 */
[----:B------:R-:W-:Y:S01]  /*0b70*/  NOP ;  /* 0x0000000000007918 */ /* 0x000fe20000000000 */
[----:B----4-:R-:W-:-:S13]  /*0b80*/  ISETP.NE.AND P0, PT, R2, 0x5, PT ;  /* 0x000000050200780c */ /* 0x010fda0003f05270 */
[----:B------:R-:W-:Y:S05]  /*0b90*/  @P0 BRA `(.L_x_14) ;  /* 0x0000000000580947 */ /* 0x000fea0003800000 */
[----:B---3--:R-:W3:Y:S01]  /*0ba0*/  S2UR UR7, SR_CgaCtaId ;  /* 0x00000000000779c3 */ /* 0x008ee20000008800 */
[----:B------:R-:W-:Y:S01]  /*0bb0*/  UMOV UR9, 0x400 ;  /* 0x0000040000097882 */ /* 0x000fe20000000000 */
[----:B--2---:R-:W-:Y:S01]  /*0bc0*/  UMOV UR5, 0x1 ;  /* 0x0000000100057882 */ /* 0x004fe20000000000 */
        /* <DEDUP_REMOVED lines=9> */
[----:B------:R-:W2:Y:S11]  /*0c60*/  FENCE.VIEW.ASYNC.S ;  /* 0x00000000000073c6 */ /* 0x000eb60000000000 */
[----:B--2---:R4:W2:Y:S01]  /*0c70*/  SYNCS.EXCH.64 URZ, [UR7+0x120], UR10 ;  /* 0x0001200a07ff75b2 */ /* 0x0048a20008000100 */
[----:B------:R4:W3:Y:S01]  /*0c80*/  SYNCS.EXCH.64 URZ, [UR7+0x140], UR4 ;  /* 0x0001400407ff75b2 */ /* 0x0008e20008000100 */
[----:B------:R4:W1:Y:S01]  /*0c90*/  SYNCS.EXCH.64 URZ, [UR7+0x128], UR10 ;  /* 0x0001280a07ff75b2 */ /* 0x0008620008000100 */
[----:B------:R4:W1:Y:S01]  /*0ca0*/  SYNCS.EXCH.64 URZ, [UR7+0x148], UR4 ;  /* 0x0001480407ff75b2 */ /* 0x0008620008000100 */
[----:B------:R4:W1:Y:S01]  /*0cb0*/  SYNCS.EXCH.64 URZ, [UR7+0x130], UR10 ;  /* 0x0001300a07ff75b2 */ /* 0x0008620008000100 */
[----:B------:R4:W1:Y:S01]  /*0cc0*/  SYNCS.EXCH.64 URZ, [UR7+0x150], UR4 ;  /* 0x0001500407ff75b2 */ /* 0x0008620008000100 */
[----:B------:R4:W1:Y:S01]  /*0cd0*/  SYNCS.EXCH.64 URZ, [UR7+0x138], UR10 ;  /* 0x0001380a07ff75b2 */ /* 0x0008620008000100 */
[----:B------:R4:W1:Y:S02]  /*0ce0*/  SYNCS.EXCH.64 URZ, [UR7+0x158], UR4 ;  /* 0x0001580407ff75b2 */ /* 0x0008640008000100 */
[----:B----4-:R-:W-:Y:S01]  /*0cf0*/  NOP ;  /* 0x0000000000007918 */ /* 0x010fe20000000000 */
.L_x_14:
[----:B------:R-:W4:Y:S01]  /*0d00*/  SHFL.IDX PT, R2, R94, RZ, 0x1f ;  /* 0x00001fff5e027589 */ /* 0x000f2200000e0000 */
[----:B------:R-:W-:Y:S01]  /*0d10*/  NOP ;  /* 0x0000000000007918 */ /* 0x000fe20000000000 */
[----:B----4-:R-:W-:-:S13]  /*0d20*/  ISETP.NE.AND P0, PT, R2, 0x3, PT ;  /* 0x000000030200780c */ /* 0x010fda0003f05270 */
[----:B------:R-:W-:Y:S05]  /*0d30*/  @P0 BRA `(.L_x_15) ;  /* 0x0000000000380947 */ /* 0x000fea0003800000 */
[----:B--23--:R-:W2:Y:S01]  /*0d40*/  S2UR UR5, SR_CgaCtaId ;  /* 0x00000000000579c3 */ /* 0x00cea20000008800 */
        /* <DEDUP_REMOVED lines=13> */
.L_x_15:
[----:B--23--:R-:W2:Y:S01]  /*0e20*/  S2UR UR5, SR_CTAID.X ;  /* 0x00000000000579c3 */ /* 0x00cea20000002500 */
[----:B------:R-:W-:-:S05]  /*0e30*/  CS2R.32 R88, SR_CgaSize ;  /* 0x0000000000587805 */ /* 0x000fca0000008a00 */
[----:B------:R-:W-:-:S05]  /*0e40*/  IMAD R88, R88, -0xa0, RZ ;  /* 0xffffff6058587824 */ /* 0x000fca00078e02ff */
[----:B------:R-:W-:-:S14]  /*0e50*/  R2UR UR9, R88 ;  /* 0x00000000580972ca */ /* 0x000fdc00000e0000 */
[----:B------:R-:W3:Y:S01]  /*0e60*/  LDCU UR9, c[0x0][UR9+0x2b0] ;  /* 0x00005600090977ac */ /* 0x000ee20008000800 */
[----:B------:R-:W-:Y:S01]  /*0e70*/  NOP ;  /* 0x0000000000007918 */ /* 0x000fe20000000000 */
[----:B------:R-:W-:-:S05]  /*0e80*/  CS2R.32 R88, SR_CgaSize ;  /* 0x0000000000587805 */ /* 0x000fca0000008a00 */
[----:B------:R-:W-:-:S05]  /*0e90*/  IMAD R88, R88, -0xa0, RZ ;  /* 0xffffff6058587824 */ /* 0x000fca00078e02ff */
[----:B------:R-:W-:-:S14]  /*0ea0*/  R2UR UR7, R88 ;  /* 0x00000000580772ca */ /* 0x000fdc00000e0000 */
[----:B------:R-:W4:Y:S01]  /*0eb0*/  LDCU UR7, c[0x0][UR7+0x2b4] ;  /* 0x00005680070777ac */ /* 0x000f220008000800 */
[----:B------:R-:W1:Y:S08]  /*0ec0*/  S2UR UR4, SR_CTAID.Y ;  /* 0x00000000000479c3 */ /* 0x000e700000002600 */
[----:B------:R-:W4:Y:S01]  /*0ed0*/  LDC R9, c[0x0][0xb24] ;  /* 0x0002c900ff097b82 */ /* 0x000f220000000800 */
[----:B--2---:R-:W-:-:S02]  /*0ee0*/  I2FP.F32.U32 R5, UR5 ;  /* 0x0000000500057c45 */ /* 0x004fc40008201000 */
[----:B------:R-:W-:-:S05]  /*0ef0*/  CS2R.32 R3, SR_CgaSize ;  /* 0x0000000000037805 */ /* 0x000fca0000008a00 */
[----:B------:R-:W-:-:S06]  /*0f00*/  IMAD R3, R3, -0xa0, RZ ;  /* 0xffffff6003037824 */ /* 0x000fcc00078e02ff */
[----:B------:R-:W2:Y:S01]  /*0f10*/  LDC R3, c[0x0][R3+0x2a0] ;  /* 0x0000a80003037b82 */ /* 0x000ea20000000800 */
[----:B------:R-:W-:Y:S01]  /*0f20*/  MOV R21, UR5 ;  /* 0x0000000500157c02 */ /* 0x000fe20008000f00 */
[----:B---3--:R-:W-:Y:S01]  /*0f30*/  FMUL R5, R5, UR9 ;  /* 0x0000000905057c20 */ /* 0x008fe20008400000 */
[----:B-1----:R-:W-:Y:S02]  /*0f40*/  I2FP.F32.U32 R4, UR4 ;  /* 0x0000000400047c45 */ /* 0x002fe40008201000 */
[----:B------:R-:W-:-:S05]  /*0f50*/  CS2R.32 R2, SR_CgaSize ;  /* 0x0000000000027805 */ /* 0x000fca0000008a00 */
[----:B------:R-:W-:-:S06]  /*0f60*/  IMAD R2, R2, -0xa0, RZ ;  /* 0xffffff6002027824 */ /* 0x000fcc00078e02ff */
[----:B------:R-:W1:Y:S01]  /*0f70*/  LDC R2, c[0x0][R2+0x2a4] ;  /* 0x0000a90002027b82 */ /* 0x000e620000000800 */
[----:B------:R-:W3:Y:S01]  /*0f80*/  F2I.U32.TRUNC.NTZ R88, R5 ;  /* 0x0000000500587305 */ /* 0x000ee2000020f000 */
[----:B------:R-:W-:Y:S01]  /*0f90*/  MOV R20, UR4 ;  /* 0x0000000400147c02 */ /* 0x000fe20008000f00 */
[----:B----4-:R-:W-:-:S05]  /*0fa0*/  FMUL R4, R4, UR7 ;  /* 0x0000000704047c20 */ /* 0x010fca0008400000 */
[----:B------:R-:W-:Y:S01]  /*0fb0*/  BAR.SYNC.DEFER_BLOCKING 0x0 ;  /* 0x0000000000007b1d */ /* 0x000fe20000010000 */
[----:B------:R-:W-:-:S05]  /*0fc0*/  ISETP.GE.AND P0, PT, R9, 0x1, PT ;  /* 0x000000010900780c */ /* 0x000fca0003f06270 */
[----:B------:R-:W4:Y:S02]  /*0fd0*/  F2I.U32.TRUNC.NTZ R81, R4 ;  /* 0x0000000400517305 */ /* 0x000f24000020f000 */
[----:B------:R-:W1:Y:S01]  /*0fe0*/  S2UR UR36, SR_CTAID.Z ;  /* 0x00000000002479c3 */ /* 0x000e620000002700 */
[----:B---3--:R-:W-:-:S05]  /*0ff0*/  IADD3 R88, PT, PT, -R88, RZ, RZ ;  /* 0x000000ff58587210 */ /* 0x008fca0007ffe1ff */
[----:B--2---:R-:W-:Y:S01]  /*1000*/  IMAD R88, R3, R88, UR5 ;  /* 0x0000000503587e24 */ /* 0x004fe2000f8e0258 */
[----:B----4-:R-:W-:-:S05]  /*1010*/  IADD3 R81, PT, PT, -R81, RZ, RZ ;  /* 0x000000ff51517210 */ /* 0x010fca0007ffe1ff */
[----:B-1----:R-:W-:Y:S01]  /*1020*/  IMAD R81, R2, R81, UR4 ;  /* 0x0000000402517e24 */ /* 0x002fe2000f8e0251 */
[----:B------:R-:W-:Y:S06]  /*1030*/  @!P0 BRA `(.L_x_16) ;  /* 0x0000000000b88947 */ /* 0x000fec0003800000 */
[----:B------:R-:W1:Y:S01]  /*1040*/  LDC.64 R4, c[0x0][0xb18] ;  /* 0x0002c600ff047b82 */ /* 0x000e620000000a00 */
[----:B------:R-:W-:-:S07]  /*1050*/  ISETP.NE.AND P0, PT, R9, 0x1, PT ;  /* 0x000000010900780c */ /* 0x000fce0003f05270 */
[----:B------:R-:W2:Y:S08]  /*1060*/  LDC R10, c[0x0][0xb0c] ;  /* 0x0002c300ff0a7b82 */ /* 0x000eb00000000800 */
[----:B------:R-:W3:Y:S08]  /*1070*/  LDC R11, c[0x0][0x370] ;  /* 0x0000dc00ff0b7b82 */ /* 0x000ef00000000800 */
[----:B------:R-:W4:Y:S01]  /*1080*/  LDC R12, c[0x0][0x374] ;  /* 0x0000dd00ff0c7b82 */ /* 0x000f220000000800 */
[----:B-1----:R-:W-:-:S07]  /*1090*/  ISETP.NE.AND P1, PT, R4, 0x1, PT ;  /* 0x000000010400780c */ /* 0x002fce0003f25270 */
[----:B------:R-:W3:Y:S01]  /*10a0*/  LDC.64 R6, c[0x0][0xb10] ;  /* 0x0002c400ff067b82 */ /* 0x000ee20000000a00 */
[----:B--2---:R-:W-:-:S07]  /*10b0*/  ISETP.NE.AND P2, PT, R10, 0x1, PT ;  /* 0x000000010a00780c */ /* 0x004fce0003f45270 */
[----:B------:R-:W1:Y:S08]  /*10c0*/  LDC R8, c[0x0][0xb20] ;  /* 0x0002c800ff087b82 */ /* 0x000e700000000800 */
[----:B------:R-:W2:Y:S01]  /*10d0*/  LDC.64 R2, c[0x0][0xb28] ;  /* 0x0002ca00ff027b82 */ /* 0x000ea20000000a00 */
[----:B----4-:R-:W-:-:S04]  /*10e0*/  IMAD.HI.U32 R13, R12, R5, RZ ;  /* 0x000000050c0d7227 */ /* 0x010fc800078e00ff */
[----:B------:R-:W-:-:S04]  /*10f0*/  IMAD.HI.U32 R5, R20, R5, RZ ;  /* 0x0000000514057227 */ /* 0x000fc800078e00ff */
[----:B---3--:R-:W-:-:S04]  /*1100*/  IMAD.HI.U32 R14, R11, R6, RZ ;  /* 0x000000060b0e7227 */ /* 0x008fc800078e00ff */
[C---:B------:R-:W-:Y:S01]  /*1110*/  IMAD.HI.U32 R16, R21.reuse, R6, RZ ;  /* 0x0000000615107227 */ /* 0x040fe200078e00ff */
[-C--:B------:R-:W-:Y:S02]  /*1120*/  @P2 SHF.R.U32.HI R11, RZ, R7.reuse, R14 ;  /* 0x00000007ff0b2219 */ /* 0x080fe4000001160e */
[-C--:B-1----:R-:W-:Y:S02]  /*1130*/  @P1 SHF.R.U32.HI R12, RZ, R8.reuse, R13 ;  /* 0x00000008ff0c1219 */ /* 0x082fe4000001160d */
[----:B------:R-:W-:Y:S02]  /*1140*/  SHF.R.U32.HI R5, RZ, R8, R5 ;  /* 0x00000008ff057219 */ /* 0x000fe40000011605 */
[----:B------:R-:W-:Y:S02]  /*1150*/  SHF.R.U32.HI R16, RZ, R7, R16 ;  /* 0x00000007ff107219 */ /* 0x000fe40000011610 */
[----:B------:R-:W-:Y:S01]  /*1160*/  SEL R5, R20, R5, !P1 ;  /* 0x0000000514057207 */ /* 0x000fe20004800000 */
[----:B--2---:R-:W-:Y:S01]  /*1170*/  IMAD.HI.U32 R14, R12, R2, RZ ;  /* 0x000000020c0e7227 */ /* 0x004fe200078e00ff */
[----:B------:R-:W-:-:S02]  /*1180*/  SEL R7, R21, R16, !P2 ;  /* 0x0000001015077207 */ /* 0x000fc40005000000 */
[----:B------:R-:W-:Y:S01]  /*1190*/  IADD3 R13, PT, PT, -R5, RZ, RZ ;  /* 0x000000ff050d7210 */ /* 0x000fe20007ffe1ff */
[----:B------:R-:W-:Y:S01]  /*11a0*/  IMAD.HI.U32 R6, R11, R2, RZ ;  /* 0x000000020b067227 */ /* 0x000fe200078e00ff */
[----:B------:R-:W-:-:S03]  /*11b0*/  @P0 SHF.R.U32.HI R12, RZ, R3, R14 ;  /* 0x00000003ff0c0219 */ /* 0x000fc6000001160e */
[----:B------:R-:W-:Y:S01]  /*11c0*/  IMAD R13, R4, R13, R20 ;  /* 0x0000000d040d7224 */ /* 0x000fe200078e0214 */
[----:B------:R-:W-:Y:S01]  /*11d0*/  @P0 SHF.R.U32.HI R11, RZ, R3, R6 ;  /* 0x00000003ff0b0219 */ /* 0x000fe20000011606 */
[----:B------:R-:W-:-:S04]  /*11e0*/  IMAD R12, R12, R9, RZ ;  /* 0x000000090c0c7224 */ /* 0x000fc800078e02ff */
[----:B------:R-:W-:Y:S01]  /*11f0*/  IMAD R6, R11, R9, RZ ;  /* 0x000000090b067224 */ /* 0x000fe200078e02ff */
[----:B------:R-:W-:-:S04]  /*1200*/  ISETP.GE.AND P1, PT, R5, R12, PT ;  /* 0x0000000c0500720c */ /* 0x000fc80003f26270 */
[----:B------:R-:W-:Y:S01]  /*1210*/  ISETP.GE.OR P1, PT, R7, R6, P1 ;  /* 0x000000060700720c */ /* 0x000fe20000f26670 */
[----:B------:R-:W-:-:S05]  /*1220*/  IMAD.HI.U32 R6, R5, R2, RZ ;  /* 0x0000000205067227 */ /* 0x000fca00078e00ff */
[----:B------:R-:W-:-:S04]  /*1230*/  SHF.R.U32.HI R6, RZ, R3, R6 ;  /* 0x00000003ff067219 */ /* 0x000fc80000011606 */
[----:B------:R-:W-:-:S03]  /*1240*/  SEL R6, R5, R6, !P0 ;  /* 0x0000000605067207 */ /* 0x000fc60004000000 */
[----:B------:R-:W-:Y:S01]  /*1250*/  @!P1 IMAD.HI.U32 R8, R7, R2, RZ ;  /* 0x0000000207089227 */ /* 0x000fe200078e00ff */
[----:B------:R-:W-:-:S04]  /*1260*/  IADD3 R2, PT, PT, -R6, RZ, RZ ;  /* 0x000000ff06027210 */ /* 0x000fc80007ffe1ff */
[----:B------:R-:W-:Y:S01]  /*1270*/  @!P1 SHF.R.U32.HI R8, RZ, R3, R8 ;  /* 0x00000003ff089219 */ /* 0x000fe20000011608 */
[----:B------:R-:W-:-:S03]  /*1280*/  IMAD R2, R9, R2, R5 ;  /* 0x0000000209027224 */ /* 0x000fc600078e0205 */
[----:B------:R-:W-:-:S05]  /*1290*/  @!P1 SEL R3, R7, R8, !P0 ;  /* 0x0000000807039207 */ /* 0x000fca0004000000 */
[--C-:B------:R-:W-:Y:S02]  /*12a0*/  @!P1 IMAD.IADD R6, R6, 0x1, -R3.reuse ;  /* 0x0000000106069824 */ /* 0x100fe400078e0a03 */
[----:B------:R-:W-:Y:S01]  /*12b0*/  @!P1 IMAD R3, R2, R11, R3 ;  /* 0x0000000b02039224 */ /* 0x000fe200078e0203 */
[----:B------:R-:W-:Y:S01]  /*12c0*/  IADD3 R2, PT, PT, -R7, RZ, RZ ;  /* 0x000000ff07027210 */ /* 0x000fe20007ffe1ff */
[----:B------:R-:W-:Y:S02]  /*12d0*/  @!P1 IMAD R5, R6, R9, R7 ;  /* 0x0000000906059224 */ /* 0x000fe400078e0207 */
[----:B------:R-:W-:Y:S02]  /*12e0*/  @!P1 IMAD.MOV.U32 R7, RZ, RZ, R3 ;  /* 0x000000ffff079224 */ /* 0x000fe400078e0003 */
[----:B------:R-:W-:Y:S02]  /*12f0*/  IMAD R2, R10, R2, R21 ;  /* 0x000000020a027224 */ /* 0x000fe400078e0215 */
[----:B------:R-:W-:-:S02]  /*1300*/  IMAD R20, R5, R4, R13 ;  /* 0x0000000405147224 */ /* 0x000fc400078e020d */
[----:B------:R-:W-:Y:S02]  /*1310*/  IMAD R21, R7, R10, R2 ;  /* 0x0000000a07157224 */ /* 0x000fe400078e0202 */
.L_x_16:
[----:B------:R-:W1:Y:S01]  /*1320*/  LDCU UR4, c[0x0][0xb30] ;  /* 0x00016600ff0477ac */ /* 0x000e620008000800 */
[----:B------:R-:W2:Y:S08]  /*1330*/  S2UR UR37, SR_CgaCtaId ;  /* 0x00000000002579c3 */ /* 0x000eb00000008800 */
[----:B------:R-:W3:Y:S01]  /*1340*/  LDC R40, c[0x0][0xb24] ;  /* 0x0002c900ff287b82 */ /* 0x000ee20000000800 */
[----:B-1----:R-:W-:-:S09]  /*1350*/  UISETP.NE.AND UP1, UPT, UR4, 0x1, UPT ;  /* 0x000000010400788c */ /* 0x002fd2000bf25270 */
[----:B--2---:R-:W-:Y:S05]  /*1360*/  BRA.U UP1, `(.L_x_17) ;  /* 0x0000000101407547 */ /* 0x004fea000b800000 */
[----:B------:R-:W1:Y:S08]  /*1370*/  LDC.64 R4, c[0x0][0xb10] ;  /* 0x0002c400ff047b82 */ /* 0x000e700000000a00 */
[----:B------:R-:W2:Y:S08]  /*1380*/  LDC.64 R2, c[0x0][0xb18] ;  /* 0x0002c600ff027b82 */ /* 0x000eb00000000a00 */
[----:B------:R-:W4:Y:S08]  /*1390*/  LDC R6, c[0x0][0xb20] ;  /* 0x0002c800ff067b82 */ /* 0x000f300000000800 */
[----:B------:R-:W3:Y:S01]  /*13a0*/  LDC R8, c[0x0][0xb0c] ;  /* 0x0002c300ff087b82 */ /* 0x000ee20000000800 */
[----:B-1----:R-:W-:-:S05]  /*13b0*/  IMAD.HI.U32 R4, R21, R4, RZ ;  /* 0x0000000415047227 */ /* 0x002fca00078e00ff */
[----:B------:R-:W-:Y:S01]  /*13c0*/  SHF.R.U32.HI R4, RZ, R5, R4 ;  /* 0x00000005ff047219 */ /* 0x000fe20000011604 */
[----:B--2---:R-:W-:Y:S01]  /*13d0*/  IMAD.HI.U32 R3, R20, R3, RZ ;  /* 0x0000000314037227 */ /* 0x004fe200078e00ff */
[----:B------:R-:W-:-:S04]  /*13e0*/  ISETP.NE.AND P0, PT, R2, 0x1, PT ;  /* 0x000000010200780c */ /* 0x000fc80003f05270 */
[----:B----4-:R-:W-:-:S04]  /*13f0*/  SHF.R.U32.HI R3, RZ, R6, R3 ;  /* 0x00000006ff037219 */ /* 0x010fc80000011603 */
[----:B------:R-:W-:Y:S02]  /*1400*/  SEL R3, R20, R3, !P0 ;  /* 0x0000000314037207 */ /* 0x000fe40004000000 */
[----:B---3--:R-:W-:-:S04]  /*1410*/  ISETP.NE.AND P1, PT, R8, 0x1, PT ;  /* 0x000000010800780c */ /* 0x008fc80003f25270 */
[----:B------:R-:W-:-:S05]  /*1420*/  SEL R4, R21, R4, !P1 ;  /* 0x0000000415047207 */ /* 0x000fca0004800000 */
[----:B------:R-:W-:Y:S02]  /*1430*/  IMAD.IADD R5, R3, 0x1, -R4 ;  /* 0x0000000103057824 */ /* 0x000fe400078e0a04 */
[----:B------:R-:W-:Y:S02]  /*1440*/  IMAD.IADD R3, R4, 0x1, -R3 ;  /* 0x0000000104037824 */ /* 0x000fe400078e0a03 */
[----:B------:R-:W-:Y:S02]  /*1450*/  IMAD R21, R5, R8, R21 ;  /* 0x0000000805157224 */ /* 0x000fe400078e0215 */
[----:B------:R-:W-:-:S07]  /*1460*/  IMAD R20, R3, R2, R20 ;  /* 0x0000000203147224 */ /* 0x000fce00078e0214 */
.L_x_17:
[----:B------:R-:W-:Y:S01]  /*1470*/  BAR.SYNC.DEFER_BLOCKING 0x0 ;  /* 0x0000000000007b1d */ /* 0x000fe20000010000 */
[----:B------:R-:W-:Y:S01]  /*1480*/  UISETP.NE.AND UP1, UPT, UR8, 0x2, UPT ;  /* 0x000000020800788c */ /* 0x000fe2000bf25270 */
[----:B------:R-:W-:Y:S02]  /*1490*/  ISETP.NE.OR P5, PT, R0, 0x2, !P5 ;  /* 0x000000020000780c */ /* 0x000fe40006fa5670 */
[----:B------:R-:W-:-:S06]  /*14a0*/  LOP3.LUT R2, R101, 0x1f, RZ, 0xc0, !PT ;  /* 0x0000001f65027812 */ /* 0x000fcc00078ec0ff */
[----:B------:R-:W-:Y:S05]  /*14b0*/  BRA.U UP1, `(.L_x_18) ;  /* 0x00000015017c7547 */ /* 0x000fea000b800000 */
[----:B------:R-:W1:Y:S01]  /*14c0*/  LDCU UR15, c[0x0][0x38c] ;  /* 0x00007180ff0f77ac */ /* 0x000e620008000800 */
[----:B------:R-:W2:Y:S01]  /*14d0*/  LDC R9, c[0x0][0x370] ;  /* 0x0000dc00ff097b82 */ /* 0x000ea20000000800 */
[----:B------:R-:W-:Y:S01]  /*14e0*/  PLOP3.LUT P1, PT, PT, PT, UP2, 0x80, 0x8 ;  /* 0x000000000008781c */ /* 0x000fe20003f2f028 */
[----:B------:R-:W-:Y:S01]  /*14f0*/  IMAD.MOV.U32 R15, RZ, RZ, 0x1 ;  /* 0x00000001ff0f7424 */ /* 0x000fe200078e00ff */
[----:B------:R-:W-:Y:S01]  /*1500*/  ISETP.EQ.OR P4, PT, R2, RZ, P5 ;  /* 0x000000ff0200720c */ /* 0x000fe20002f82670 */
[----:B------:R-:W-:Y:S01]  /*1510*/  IMAD.MOV.U32 R14, RZ, RZ, RZ ;  /* 0x000000ffff0e7224 */ /* 0x000fe200078e00ff */
[----:B------:R-:W-:Y:S02]  /*1520*/  PLOP3.LUT P1, PT, P1, PT, PT, 0x8, 0x80 ;  /* 0x000000000080781c */ /* 0x000fe40000f2e170 */
[----:B------:R-:W-:Y:S01]  /*1530*/  CS2R R12, SRZ ;  /* 0x00000000000c7805 */ /* 0x000fe2000001ff00 */
[----:B------:R-:W-:Y:S01]  /*1540*/  IMAD.MOV.U32 R10, RZ, RZ, 0x1 ;  /* 0x00000001ff0a7424 */ /* 0x000fe200078e00ff */
[----:B------:R-:W4:Y:S01]  /*1550*/  LDC R0, c[0x0][0x374] ;  /* 0x0000dd00ff007b82 */ /* 0x000f220000000800 */
[----:B------:R-:W2:Y:S01]  /*1560*/  LDCU.64 UR24, c[0x0][0x348] ;  /* 0x00006900ff1877ac */ /* 0x000ea20008000a00 */
[----:B------:R-:W-:Y:S01]  /*1570*/  UMOV UR13, URZ ;  /* 0x000000ff000d7c82 */ /* 0x000fe20008000000 */
[----:B-1----:R-:W-:-:S04]  /*1580*/  UIADD3 UR5, UPT, UPT, UR15, 0x3f, URZ ;  /* 0x0000003f0f057890 */ /* 0x002fc8000fffe0ff */
[----:B------:R-:W-:-:S04]  /*1590*/  USHF.R.S32.HI UR4, URZ, 0x1f, UR5 ;  /* 0x0000001fff047899 */ /* 0x000fc80008011405 */
[----:B------:R-:W-:-:S04]  /*15a0*/  ULEA.HI UR4, UR4, UR5, URZ, 0x6 ;  /* 0x0000000504047291 */ /* 0x000fc8000f8f30ff */
[----:B------:R-:W-:Y:S02]  /*15b0*/  USHF.R.S32.HI UR22, URZ, 0x6, UR4 ;  /* 0x00000006ff167899 */ /* 0x000fe40008011404 */
[----:B------:R-:W-:Y:S02]  /*15c0*/  UIADD3 UR4, UPT, UPT, UR15, -0x1, URZ ;  /* 0xffffffff0f047890 */ /* 0x000fe4000fffe0ff */
[----:B------:R-:W-:Y:S02]  /*15d0*/  UISETP.LT.U32.AND UP0, UPT, UR22, 0xc, UPT ;  /* 0x0000000c1600788c */ /* 0x000fe4000bf01070 */
[----:B------:R-:W-:Y:S02]  /*15e0*/  UISETP.GE.U32.AND UP1, UPT, UR4, -0x7f, UPT ;  /* 0xffffff810400788c */ /* 0x000fe4000bf26070 */
[----:B------:R-:W-:Y:S02]  /*15f0*/  USEL UR21, UR22, 0xc, UP0 ;  /* 0x0000000c16157887 */ /* 0x000fe40008000000 */
[----:B------:R-:W-:-:S02]  /*1600*/  UIADD3 UR15, UPT, UPT, UR15, 0x7e, URZ ;  /* 0x0000007e0f0f7890 */ /* 0x000fc4000fffe0ff */
[----:B------:R-:W-:Y:S02]  /*1610*/  UIADD3 UR7, UPT, UPT, UR21, -0x1, URZ ;  /* 0xffffffff15077890 */ /* 0x000fe4000fffe0ff */
[----:B------:R-:W-:-:S03]  /*1620*/  UIADD3 UR14, UPT, UPT, UR22, -UR21, URZ ;  /* 0x80000015160e7290 */ /* 0x000fc6000fffe0ff */
[----:B------:R-:W-:-:S04]  /*1630*/  @UP1 UIADD3 UR7, UPT, UPT, UR21, URZ, URZ ;  /* 0x000000ff15071290 */ /* 0x000fc8000fffe0ff */
[----:B--2---:R-:W-:-:S12]  /*1640*/  UIADD3 UR7, UPT, UPT, UR7, 0x1, URZ ;  /* 0x0000000107077890 */ /* 0x004fd8000fffe0ff */
.L_x_36:
[----:B------:R-:W-:Y:S01]  /*1650*/  UISETP.NE.AND UP0, UPT, UR37, URZ, UPT ;  /* 0x000000ff2500728c */ /* 0x000fe2000bf05270 */
[----:B------:R-:W1:Y:S08]  /*1660*/  S2UR UR37, SR_CgaCtaId ;  /* 0x00000000002579c3 */ /* 0x000e700000008800 */
[----:B------:R-:W-:Y:S05]  /*1670*/  BRA.U UP0, `(.L_x_19) ;  /* 0x0000000100347547 */ /* 0x000fea000b800000 */
[----:B------:R-:W2:Y:S01]  /*1680*/  S2R R2, SR_CgaCtaId ;  /* 0x0000000000027919 */ /* 0x000ea20000008800 */
[----:B------:R-:W-:-:S04]  /*1690*/  MOV R3, 0x400 ;  /* 0x0000040000037802 */ /* 0x000fc80000000f00 */
[----:B--2---:R-:W-:Y:S02]  /*16a0*/  LEA R3, R2, R3, 0x18 ;  /* 0x0000000302037211 */ /* 0x004fe400078ec0ff */
[----:B------:R-:W-:-:S03]  /*16b0*/  SHF.L.U32 R2, R10, 0x1f, RZ ;  /* 0x0000001f0a027819 */ /* 0x000fc600000006ff */
[----:B------:R-:W-:-:S04]  /*16c0*/  IMAD R3, R12, 0x8, R3 ;  /* 0x000000080c037824 */ /* 0x000fc800078e0203 */
[----:B------:R-:W2:Y:S02]  /*16d0*/  SYNCS.PHASECHK.TRANS64.TRYWAIT P0, [R3+URZ+0x170], R2 ;  /* 0x00017002030075a7 */ /* 0x000ea400080011ff */
[----:B--2---:R-:W-:Y:S05]  /*16e0*/  @!P0 BRA `(.L_x_20) ;  /* 0x0000007000308947 */ /* 0x004fea0003800000 */
.L_x_129:
[----:B------:R-:W-:Y:S01]  /*16f0*/  VIADD R12, R12, 0x1 ;  /* 0x000000010c0c7836 */ /* 0x000fe20000000000 */
[----:B------:R2:W-:Y:S04]  /*1700*/  SYNCS.ARRIVE.TRANS64.A1T0 RZ, [R3+URZ+0x160], RZ ;  /* 0x000160ff03ff79a7 */ /* 0x0005e800081000ff */
[----:B------:R-:W-:-:S04]  /*1710*/  ISETP.NE.AND P0, PT, R12, 0x2, PT ;  /* 0x000000020c00780c */ /* 0x000fc80003f05270 */
[----:B------:R-:W-:Y:S02]  /*1720*/  SEL R12, R12, RZ, P0 ;  /* 0x000000ff0c0c7207 */ /* 0x000fe40000000000 */
[----:B--2---:R-:W-:-:S04]  /*1730*/  SEL R3, RZ, 0x1, P0 ;  /* 0x00000001ff037807 */ /* 0x004fc80000000000 */
[----:B------:R-:W-:-:S07]  /*1740*/  LOP3.LUT R10, R10, R3, RZ, 0x3c, !PT ;  /* 0x000000030a0a7212 */ /* 0x000fce00078e3cff */
.L_x_19:
[----:B------:R-:W-:Y:S01]  /*1750*/  UMOV UR4, 0x400 ;  /* 0x0000040000047882 */ /* 0x000fe20000000000 */
[----:B------:R-:W-:Y:S01]  /*1760*/  SHF.L.U32 R2, R15, 0x1f, RZ ;  /* 0x0000001f0f027819 */ /* 0x000fe200000006ff */
[----:B-1----:R-:W-:Y:S01]  /*1770*/  ULEA UR4, UR37, UR4, 0x18 ;  /* 0x0000000425047291 */ /* 0x002fe2000f8ec0ff */
[----:B------:R-:W-:Y:S01]  /*1780*/  R2UR UR35, R21 ;  /* 0x00000000152372ca */ /* 0x000fe200000e0000 */
[----:B------:R-:W-:Y:S01]  /*1790*/  UISETP.GE.U32.AND UP0, UPT, UR15, 0x7f, UPT ;  /* 0x0000007f0f00788c */ /* 0x000fe2000bf06070 */
[----:B------:R-:W-:Y:S01]  /*17a0*/  R2UR UR11, R20 ;  /* 0x00000000140b72ca */ /* 0x000fe200000e0000 */
[----:B------:R-:W-:Y:S01]  /*17b0*/  ULEA UR5, UR13, UR4, 0x3 ;  /* 0x000000040d057291 */ /* 0x000fe2000f8e18ff */
[----:B------:R-:W-:-:S08]  /*17c0*/  UMOV UR23, URZ ;  /* 0x000000ff00177c82 */ /* 0x000fd00008000000 */
[----:B------:R1:W2:Y:S01]  /*17d0*/  SYNCS.PHASECHK.TRANS64.TRYWAIT P0, [UR5+0x60], R2 ;  /* 0x00006002ff0075a7 */ /* 0x0002a20008001105 */
[----:B------:R-:W-:Y:S02]  /*17e0*/  USHF.L.U32 UR35, UR35, 0x6, URZ ;  /* 0x0000000623237899 */ /* 0x000fe400080006ff */
[----:B------:R-:W-:Y:S01]  /*17f0*/  UIMAD UR11, UR11, 0xc0, URZ ;  /* 0x000000c00b0b78a4 */ /* 0x000fe2000f8e02ff */
[----:B------:R-:W-:Y:S11]  /*1800*/  BRA.U !UP0, `(.L_x_21) ;  /* 0x0000000108a87547 */ /* 0x000ff6000b800000 */
[----:B------:R-:W-:Y:S01]  /*1810*/  UMOV UR16, URZ ;  /* 0x000000ff00107c82 */ /* 0x000fe20008000000 */
[----:B------:R-:W-:-:S05]  /*1820*/  UMOV UR6, UR13 ;  /* 0x0000000d00067c82 */ /* 0x000fca0008000000 */
.L_x_26:
[----:B--2---:R-:W-:Y:S01]  /*1830*/  @!P5 MOV R3, 0x4000 ;  /* 0x000040000003d802 */ /* 0x004fe20000000f00 */
[----:B-1----:R-:W-:Y:S01]  /*1840*/  ULEA UR33, UR6, UR4, 0x3 ;  /* 0x0000000406217291 */ /* 0x002fe2000f8e18ff */
[----:B--2---:R-:W-:Y:S11]  /*1850*/  @P0 BRA `(.L_x_22) ;  /* 0x00000000000c0947 */ /* 0x004ff60003800000 */
[----:B------:R-:W-:Y:S04]  /*1860*/  SHF.L.U32 R5, R15, 0x1f, RZ ;  /* 0x0000001f0f057819 */ /* 0x000fe800000006ff */
[----:B------:R-:W2:Y:S02]  /*1870*/  SYNCS.PHASECHK.TRANS64.TRYWAIT P0, [UR33+0x60], R5 ;  /* 0x00006005ff0075a7 */ /* 0x000ea40008001121 */
[----:B--2---:R-:W-:Y:S05]  /*1880*/  @!P0 BRA `(.L_x_23) ;  /* 0x0000006c00dc8947 */ /* 0x004fea0003800000 */
.L_x_22:
[----:B------:R2:W-:Y:S01]  /*1890*/  @!P5 SYNCS.ARRIVE.TRANS64 RZ, [UR33], R3 ;  /* 0x00000003ffffd9a7 */ /* 0x0005e20008000021 */
[----:B------:R-:W-:Y:S04]  /*18a0*/  BSSY.RECONVERGENT B0, `(.L_x_24) ;  /* 0x0000003000007945 */ /* 0x000fe80003800200 */
[----:B------:R-:W-:Y:S05]  /*18b0*/  @P4 BRA `(.L_x_25) ;  /* 0x0000000000044947 */ /* 0x000fea0003800000 */
[----:B------:R-:W-:Y:S05]  /*18c0*/  BPT.TRAP 0x1 ;  /* 0x000000040000795c */ /* 0x000fea0000300000 */
.L_x_25:
[----:B------:R-:W-:Y:S05]  /*18d0*/  BSYNC.RECONVERGENT B0 ;  /* 0x0000000000007941 */ /* 0x000fea0003800200 */
.L_x_24:
[----:B------:R-:W-:Y:S02]  /*18e0*/  UIADD3 UR13, UPT, UPT, UR6, 0x1, URZ ;  /* 0x00000001060d7890 */ /* 0x000fe4000fffe0ff */
[----:B------:R-:W-:Y:S02]  /*18f0*/  UIADD3 UR18, UP1, UPT, UR24, 0x80, URZ ;  /* 0x0000008018127890 */ /* 0x000fe4000ff3e0ff */
[----:B------:R-:W-:Y:S02]  /*1900*/  UISETP.NE.AND UP0, UPT, UR13, 0xc, UPT ;  /* 0x0000000c0d00788c */ /* 0x000fe4000bf05270 */
[----:B------:R-:W-:Y:S02]  /*1910*/  ULEA UR32, UR6, UR4, 0xc ;  /* 0x0000000406207291 */ /* 0x000fe4000f8e60ff */
[----:B------:R-:W-:Y:S02]  /*1920*/  USEL UR9, URZ, 0x1, UP0 ;  /* 0x00000001ff097887 */ /* 0x000fe40008000000 */
[----:B------:R-:W-:Y:S02]  /*1930*/  USEL UR13, UR13, URZ, UP0 ;  /* 0x000000ff0d0d7287 */ /* 0x000fe40008000000 */
[----:B------:R-:W-:Y:S02]  /*1940*/  USHF.L.U32 UR34, UR16, 0x6, URZ ;  /* 0x0000000610227899 */ /* 0x000fe400080006ff */
[----:B------:R-:W-:Y:S01]  /*1950*/  ULEA UR8, UR13, UR4, 0x3 ;  /* 0x000000040d087291 */ /* 0x000fe2000f8e18ff */
[----:B------:R-:W-:Y:S01]  /*1960*/  LOP3.LUT R15, R15, UR9, RZ, 0x3c, !PT ;  /* 0x000000090f0f7c12 */ /* 0x000fe2000f8e3cff */
[----:B------:R-:W-:Y:S02]  /*1970*/  UIADD3.X UR19, UPT, UPT, URZ, UR25, URZ, UP1, !UPT ;  /* 0x00000019ff137290 */ /* 0x000fe40008ffe4ff */
[----:B------:R-:W-:Y:S01]  /*1980*/  UIADD3 UR32, UPT, UPT, UR32, 0x5400, URZ ;  /* 0x0000540020207890 */ /* 0x000fe2000fffe0ff */
[----:B-1----:R-:W-:Y:S01]  /*1990*/  SHF.L.U32 R2, R15, 0x1f, RZ ;  /* 0x0000001f0f027819 */ /* 0x002fe200000006ff */
[----:B------:R-:W-:Y:S02]  /*19a0*/  UIMAD UR5, UR6, 0x3000, UR4 ;  /* 0x00003000060578a4 */ /* 0x000fe4000f8e0204 */
[----:B------:R-:W-:Y:S01]  /*19b0*/  UIADD3 UR26, UP0, UPT, UR24, 0x180, URZ ;  /* 0x00000180181a7890 */ /* 0x000fe2000ff1e0ff */
[----:B------:R1:W1:Y:S01]  /*19c0*/  SYNCS.PHASECHK.TRANS64.TRYWAIT P0, [UR8+0x60], R2 ;  /* 0x00006002ff0075a7 */ /* 0x0002620008001108 */
[----:B------:R-:W-:Y:S01]  /*19d0*/  UMOV UR28, 0x0 ;  /* 0x00000000001c7882 */ /* 0x000fe20000000000 */
[----:B------:R-:W-:Y:S01]  /*19e0*/  UMOV UR29, 0x10000000 ;  /* 0x10000000001d7882 */ /* 0x000fe20000000000 */
[----:B------:R-:W-:Y:S01]  /*19f0*/  UIADD3 UR8, UPT, UPT, UR5, 0x11400, URZ ;  /* 0x0001140005087890 */ /* 0x000fe2000fffe0ff */
[----:B------:R1:W-:Y:S01]  /*1a00*/  UTMALDG.3D [UR32], [UR18], desc[UR28] ;  /* 0x00001c20120075b4 */ /* 0x0003e20008011000 */
[----:B------:R-:W-:Y:S02]  /*1a10*/  UIADD3.X UR27, UPT, UPT, URZ, UR25, URZ, UP0, !UPT ;  /* 0x00000019ff1b7290 */ /* 0x000fe400087fe4ff */
[----:B------:R-:W-:Y:S01]  /*1a20*/  UIADD3 UR16, UPT, UPT, UR16, 0x1, URZ ;  /* 0x0000000110107890 */ /* 0x000fe2000fffe0ff */
[----:B------:R-:W-:Y:S01]  /*1a30*/  UMOV UR12, UR36 ;  /* 0x00000024000c7c82 */ /* 0x000fe20008000000 */
[----:B------:R-:W-:Y:S01]  /*1a40*/  UMOV UR9, UR33 ;  /* 0x0000002100097c82 */ /* 0x000fe20008000000 */
[----:B------:R-:W-:Y:S01]  /*1a50*/  UMOV UR10, UR34 ;  /* 0x00000022000a7c82 */ /* 0x000fe20008000000 */
[----:B------:R-:W-:Y:S03]  /*1a60*/  UISETP.NE.AND UP0, UPT, UR16, UR7, UPT ;  /* 0x000000071000728c */ /* 0x000fe6000bf05270 */
[----:B------:R1:W-:Y:S01]  /*1a70*/  UTMALDG.3D [UR8], [UR26], desc[UR28] ;  /* 0x00001c081a0075b4 */ /* 0x0003e20008011000 */
[----:B------:R-:W-:Y:S01]  /*1a80*/  UMOV UR23, UR7 ;  /* 0x0000000700177c82 */ /* 0x000fe20008000000 */
[----:B------:R-:W-:Y:S04]  /*1a90*/  UMOV UR6, UR13 ;  /* 0x0000000d00067c82 */ /* 0x000fe80008000000 */
[----:B------:R-:W-:Y:S05]  /*1aa0*/  BRA.U UP0, `(.L_x_26) ;  /* 0xfffffffd00607547 */ /* 0x000fea000b83ffff */
.L_x_21:
[----:B------:R-:W-:Y:S01]  /*1ab0*/  ULEA UR5, UR13, UR4, 0x3 ;  /* 0x000000040d057291 */ /* 0x000fe2000f8e18ff */
[----:B-1----:R-:W-:Y:S01]  /*1ac0*/  SHF.L.U32 R2, R15, 0x1f, RZ ;  /* 0x0000001f0f027819 */ /* 0x002fe200000006ff */
[----:B------:R-:W-:Y:S01]  /*1ad0*/  @!P1 SYNCS.ARRIVE.TRANS64.A1T0 RZ, [UR4+0xf8], RZ ;  /* 0x0000f8ffffff99a7 */ /* 0x000fe20008100004 */
[----:B------:R-:W-:-:S06]  /*1ae0*/  UISETP.GT.AND UP0, UPT, UR22, UR21, UPT ;  /* 0x000000151600728c */ /* 0x000fcc000bf04270 */
[----:B--2---:R1:W2:Y:S03]  /*1af0*/  SYNCS.PHASECHK.TRANS64.TRYWAIT P0, [UR5+0x60], R2 ;  /* 0x00006002ff0075a7 */ /* 0x0042a60008001105 */
[----:B------:R-:W-:Y:S05]  /*1b00*/  BRA.U !UP0, `(.L_x_27) ;  /* 0x0000000108ac7547 */ /* 0x000fea000b800000 */
[----:B------:R-:W-:Y:S01]  /*1b10*/  UIADD3 UR26, UPT, UPT, UR14, UR23, URZ ;  /* 0x000000170e1a7290 */ /* 0x000fe2000fffe0ff */
[----:B------:R-:W-:-:S11]  /*1b20*/  UMOV UR6, UR13 ;  /* 0x0000000d00067c82 */ /* 0x000fd60008000000 */
.L_x_32:
[----:B--2---:R-:W-:Y:S01]  /*1b30*/  @!P5 MOV R3, 0x4000 ;  /* 0x000040000003d802 */ /* 0x004fe20000000f00 */
[----:B-1----:R-:W-:Y:S01]  /*1b40*/  ULEA UR17, UR6, UR4, 0x3 ;  /* 0x0000000406117291 */ /* 0x002fe2000f8e18ff */
[----:B--2---:R-:W-:Y:S11]  /*1b50*/  @P0 BRA `(.L_x_28) ;  /* 0x00000000000c0947 */ /* 0x004ff60003800000 */
[----:B------:R-:W-:Y:S04]  /*1b60*/  SHF.L.U32 R5, R15, 0x1f, RZ ;  /* 0x0000001f0f057819 */ /* 0x000fe800000006ff */
[----:B------:R-:W2:Y:S02]  /*1b70*/  SYNCS.PHASECHK.TRANS64.TRYWAIT P0, [UR17+0x60], R5 ;  /* 0x00006005ff0075a7 */ /* 0x000ea40008001111 */
[----:B--2---:R-:W-:Y:S05]  /*1b80*/  @!P0 BRA `(.L_x_29) ;  /* 0x0000006c00348947 */ /* 0x004fea0003800000 */
.L_x_28:
[----:B------:R2:W-:Y:S01]  /*1b90*/  @!P5 SYNCS.ARRIVE.TRANS64 RZ, [UR17], R3 ;  /* 0x00000003ffffd9a7 */ /* 0x0005e20008000011 */
[----:B------:R-:W-:Y:S04]  /*1ba0*/  BSSY.RECONVERGENT B0, `(.L_x_30) ;  /* 0x0000003000007945 */ /* 0x000fe80003800200 */
[----:B------:R-:W-:Y:S05]  /*1bb0*/  @P4 BRA `(.L_x_31) ;  /* 0x0000000000044947 */ /* 0x000fea0003800000 */
[----:B------:R-:W-:Y:S05]  /*1bc0*/  BPT.TRAP 0x1 ;  /* 0x000000040000795c */ /* 0x000fea0000300000 */
.L_x_31:
[----:B------:R-:W-:Y:S05]  /*1bd0*/  BSYNC.RECONVERGENT B0 ;  /* 0x0000000000007941 */ /* 0x000fea0003800200 */
.L_x_30:
[----:B------:R-:W-:Y:S02]  /*1be0*/  UIADD3 UR13, UPT, UPT, UR6, 0x1, URZ ;  /* 0x00000001060d7890 */ /* 0x000fe4000fffe0ff */
[----:B------:R-:W-:Y:S02]  /*1bf0*/  ULEA UR16, UR6, UR4, 0xc ;  /* 0x0000000406107291 */ /* 0x000fe4000f8e60ff */
[----:B------:R-:W-:Y:S02]  /*1c00*/  UISETP.NE.AND UP0, UPT, UR13, 0xc, UPT ;  /* 0x0000000c0d00788c */ /* 0x000fe4000bf05270 */
[----:B------:R-:W-:Y:S02]  /*1c10*/  UIADD3 UR32, UP1, UPT, UR24, 0x80, URZ ;  /* 0x0000008018207890 */ /* 0x000fe4000ff3e0ff */
[----:B------:R-:W-:Y:S02]  /*1c20*/  USEL UR9, URZ, 0x1, UP0 ;  /* 0x00000001ff097887 */ /* 0x000fe40008000000 */
[----:B------:R-:W-:Y:S02]  /*1c30*/  USEL UR13, UR13, URZ, UP0 ;  /* 0x000000ff0d0d7287 */ /* 0x000fe40008000000 */
[----:B------:R-:W-:Y:S02]  /*1c40*/  USHF.L.U32 UR18, UR23, 0x6, URZ ;  /* 0x0000000617127899 */ /* 0x000fe400080006ff */
[----:B------:R-:W-:Y:S01]  /*1c50*/  ULEA UR8, UR13, UR4, 0x3 ;  /* 0x000000040d087291 */ /* 0x000fe2000f8e18ff */
[----:B------:R-:W-:Y:S01]  /*1c60*/  LOP3.LUT R15, R15, UR9, RZ, 0x3c, !PT ;  /* 0x000000090f0f7c12 */ /* 0x000fe2000f8e3cff */
[----:B------:R-:W-:Y:S02]  /*1c70*/  UIADD3 UR16, UPT, UPT, UR16, 0x5400, URZ ;  /* 0x0000540010107890 */ /* 0x000fe4000fffe0ff */
[----:B------:R-:W-:Y:S01]  /*1c80*/  UIADD3.X UR33, UPT, UPT, URZ, UR25, URZ, UP1, !UPT ;  /* 0x00000019ff217290 */ /* 0x000fe20008ffe4ff */
[----:B-1----:R-:W-:Y:S01]  /*1c90*/  SHF.L.U32 R2, R15, 0x1f, RZ ;  /* 0x0000001f0f027819 */ /* 0x002fe200000006ff */
[----:B------:R-:W-:Y:S02]  /*1ca0*/  UIMAD UR5, UR6, 0x3000, UR4 ;  /* 0x00003000060578a4 */ /* 0x000fe4000f8e0204 */
[----:B------:R-:W-:Y:S01]  /*1cb0*/  UIADD3 UR30, UP0, UPT, UR24, 0x180, URZ ;  /* 0x00000180181e7890 */ /* 0x000fe2000ff1e0ff */
[----:B------:R1:W1:Y:S01]  /*1cc0*/  SYNCS.PHASECHK.TRANS64.TRYWAIT P0, [UR8+0x60], R2 ;  /* 0x00006002ff0075a7 */ /* 0x0002620008001108 */
[----:B------:R-:W-:Y:S01]  /*1cd0*/  UIADD3 UR8, UPT, UPT, UR5, 0x11400, URZ ;  /* 0x0001140005087890 */ /* 0x000fe2000fffe0ff */
[----:B------:R-:W-:Y:S01]  /*1ce0*/  UMOV UR28, 0x0 ;  /* 0x00000000001c7882 */ /* 0x000fe20000000000 */
[----:B------:R-:W-:Y:S01]  /*1cf0*/  UMOV UR29, 0x10000000 ;  /* 0x10000000001d7882 */ /* 0x000fe20000000000 */
[----:B------:R-:W-:Y:S01]  /*1d00*/  UMOV UR19, UR35 ;  /* 0x0000002300137c82 */ /* 0x000fe20008000000 */
[----:B------:R-:W-:Y:S01]  /*1d10*/  UMOV UR20, UR36 ;  /* 0x0000002400147c82 */ /* 0x000fe20008000000 */
[----:B------:R-:W-:Y:S01]  /*1d20*/  UIADD3.X UR31, UPT, UPT, URZ, UR25, URZ, UP0, !UPT ;  /* 0x00000019ff1f7290 */ /* 0x000fe200087fe4ff */
[----:B------:R1:W-:Y:S01]  /*1d30*/  UTMALDG.3D [UR16], [UR32], desc[UR28] ;  /* 0x00001c10200075b4 */ /* 0x0003e20008011000 */
[----:B------:R-:W-:Y:S01]  /*1d40*/  UIADD3 UR23, UPT, UPT, UR23, 0x1, URZ ;  /* 0x0000000117177890 */ /* 0x000fe2000fffe0ff */
[----:B------:R-:W-:Y:S01]  /*1d50*/  UMOV UR12, UR36 ;  /* 0x00000024000c7c82 */ /* 0x000fe20008000000 */
[----:B------:R-:W-:Y:S01]  /*1d60*/  UMOV UR9, UR17 ;  /* 0x0000001100097c82 */ /* 0x000fe20008000000 */
[----:B------:R-:W-:Y:S01]  /*1d70*/  UMOV UR10, UR18 ;  /* 0x00000012000a7c82 */ /* 0x000fe20008000000 */
[----:B------:R-:W-:Y:S03]  /*1d80*/  UISETP.NE.AND UP0, UPT, UR23, UR26, UPT ;  /* 0x0000001a1700728c */ /* 0x000fe6000bf05270 */
[----:B------:R1:W-:Y:S01]  /*1d90*/  UTMALDG.3D [UR8], [UR30], desc[UR28] ;  /* 0x00001c081e0075b4 */ /* 0x0003e20008011000 */
[----:B------:R-:W-:Y:S05]  /*1da0*/  UMOV UR6, UR13 ;  /* 0x0000000d00067c82 */ /* 0x000fea0008000000 */
[----:B------:R-:W-:Y:S05]  /*1db0*/  BRA.U UP0, `(.L_x_32) ;  /* 0xfffffffd005c7547 */ /* 0x000fea000b83ffff */
.L_x_27:
[C---:B-1----:R-:W-:Y:S01]  /*1dc0*/  LEA R2, R14.reuse, UR4, 0x3 ;  /* 0x000000040e027c11 */ /* 0x042fe2000f8e18ff */
[----:B------:R-:W-:Y:S01]  /*1dd0*/  NOP ;  /* 0x0000000000007918 */ /* 0x000fe20000000000 */
[----:B--2---:R-:W-:Y:S02]  /*1de0*/  SHF.L.U32 R3, R13, 0x1f, RZ ;  /* 0x0000001f0d037819 */ /* 0x004fe400000006ff */
[----:B------:R-:W-:Y:S02]  /*1df0*/  LEA R4, R14, UR4, 0x4 ;  /* 0x000000040e047c11 */ /* 0x000fe4000f8e20ff */
[----:B------:R-:W1:Y:S02]  /*1e00*/  SYNCS.PHASECHK.TRANS64.TRYWAIT P0, [R2+URZ+0x100], R3 ;  /* 0x00010003020075a7 */ /* 0x000e6400080011ff */
[----:B-1----:R-:W-:Y:S05]  /*1e10*/  @!P0 BRA `(.L_x_33) ;  /* 0x0000006800a88947 */ /* 0x002fea0003800000 */
.L_x_132:
[----:B------:R-:W2:Y:S01]  /*1e20*/  LDS.128 R4, [R4+0x190] ;  /* 0x0001900004047984 */ /* 0x000ea20000000c00 */
[----:B---3--:R-:W-:Y:S01]  /*1e30*/  ISETP.GE.AND P0, PT, R40, 0x1, PT ;  /* 0x000000012800780c */ /* 0x008fe20003f06270 */
[----:B-1----:R-:W-:Y:S01]  /*1e40*/  VIADD R2, R2, 0x110 ;  /* 0x0000011002027836 */ /* 0x002fe20000000000 */
[----:B------:R-:W-:Y:S01]  /*1e50*/  @!PT LDS RZ, [RZ] ;  /* 0x00000000fffff984 */ /* 0x000fe20000000800 */
[----:B------:R-:W-:Y:S01]  /*1e60*/  @!PT LDS RZ, [RZ] ;  /* 0x00000000fffff984 */ /* 0x000fe20000000800 */
[----:B------:R-:W-:Y:S01]  /*1e70*/  @!PT LDS RZ, [RZ] ;  /* 0x00000000fffff984 */ /* 0x000fe20000000800 */
[----:B------:R-:W-:Y:S01]  /*1e80*/  @!PT LDS RZ, [RZ] ;  /* 0x00000000fffff984 */ /* 0x000fe20000000800 */
[----:B------:R1:W-:Y:S06]  /*1e90*/  MEMBAR.ALL.CTA ;  /* 0x0000000000007992 */ /* 0x0003ec0000008000 */
[----:B-1----:R-:W1:Y:S01]  /*1ea0*/  FENCE.VIEW.ASYNC.S ;  /* 0x00000000000073c6 */ /* 0x002e620000000000 */
[----:B------:R-:W-:-:S04]  /*1eb0*/  PRMT R2, RZ, 0x654, R2 ;  /* 0x00000654ff027816 */ /* 0x000fc80000000002 */
[----:B-1----:R1:W-:Y:S01]  /*1ec0*/  SYNCS.ARRIVE.TRANS64.RED.A1T0 RZ, [R2+URZ], RZ ;  /* 0x000000ff02ff79a7 */ /* 0x0023e200081004ff */
[----:B--2---:R-:W-:-:S13]  /*1ed0*/  LOP3.LUT P2, RZ, R6, 0x1, RZ, 0xc0, !PT ;  /* 0x0000000106ff7812 */ /* 0x004fda000784c0ff */
[----:B------:R-:W-:Y:S01]  /*1ee0*/  @P2 SHF.R.U32.HI R3, RZ, 0x10, R5 ;  /* 0x00000010ff032819 */ /* 0x000fe20000011605 */
[----:B------:R-:W-:Y:S01]  /*1ef0*/  VOTEU.ANY UP0, P2 ;  /* 0x0000000000ff7886 */ /* 0x000fe20001000100 */
[----:B------:R-:W-:Y:S02]  /*1f00*/  @P2 MOV R11, R4 ;  /* 0x00000004000b2202 */ /* 0x000fe40000000f00 */
[----:B------:R-:W-:Y:S02]  /*1f10*/  @P2 R2UR.BROADCAST UR5, R3 ;  /* 0x00000000030522ca */ /* 0x000fe400008e0000 */
[----:B------:R-:W-:-:S11]  /*1f20*/  @P2 LOP3.LUT R8, R5, 0xffff, RZ, 0xc0, !PT ;  /* 0x0000ffff05082812 */ /* 0x000fd600078ec0ff */
[----:B------:R-:W-:Y:S01]  /*1f30*/  @UP0 UMOV UR36, UR5 ;  /* 0x0000000500240c82 */ /* 0x000fe20008000000 */
[----:B-1----:R-:W-:Y:S05]  /*1f40*/  @!P0 BRA `(.L_x_34) ;  /* 0x0000000000b88947 */ /* 0x002fea0003800000 */
[----:B------:R-:W4:Y:S01]  /*1f50*/  LDC.64 R4, c[0x0][0xb18] ;  /* 0x0002c600ff047b82 */ /* 0x000f220000000a00 */
[----:B------:R-:W-:-:S07]  /*1f60*/  ISETP.NE.AND P3, PT, R40, 0x1, PT ;  /* 0x000000012800780c */ /* 0x000fce0003f65270 */
[----:B------:R-:W1:Y:S08]  /*1f70*/  LDC.64 R6, c[0x0][0xb10] ;  /* 0x0002c400ff067b82 */ /* 0x000e700000000a00 */
[----:B------:R-:W2:Y:S08]  /*1f80*/  LDC R16, c[0x0][0xb20] ;  /* 0x0002c800ff107b82 */ /* 0x000eb00000000800 */
[----:B------:R-:W3:Y:S01]  /*1f90*/  LDC R18, c[0x0][0xb0c] ;  /* 0x0002c300ff127b82 */ /* 0x000ee20000000800 */
[----:B----4-:R-:W-:Y:S01]  /*1fa0*/  IMAD.HI.U32 R17, R0, R5, RZ ;  /* 0x0000000500117227 */ /* 0x010fe200078e00ff */
[----:B------:R-:W-:-:S03]  /*1fb0*/  ISETP.NE.AND P0, PT, R4, 0x1, PT ;  /* 0x000000010400780c */ /* 0x000fc60003f05270 */
[----:B------:R-:W-:-:S03]  /*1fc0*/  IMAD.HI.U32 R5, R8, R5, RZ ;  /* 0x0000000508057227 */ /* 0x000fc600078e00ff */
[----:B------:R-:W4:Y:S01]  /*1fd0*/  LDC.64 R2, c[0x0][0xb28] ;  /* 0x0002ca00ff027b82 */ /* 0x000f220000000a00 */
[----:B-1----:R-:W-:-:S04]  /*1fe0*/  IMAD.HI.U32 R20, R9, R6, RZ ;  /* 0x0000000609147227 */ /* 0x002fc800078e00ff */
[----:B------:R-:W-:Y:S01]  /*1ff0*/  IMAD.HI.U32 R22, R11, R6, RZ ;  /* 0x000000060b167227 */ /* 0x000fe200078e00ff */
[----:B------:R-:W-:Y:S02]  /*2000*/  SHF.R.U32.HI R20, RZ, R7, R20 ;  /* 0x00000007ff147219 */ /* 0x000fe40000011614 */
[-C--:B--2---:R-:W-:Y:S02]  /*2010*/  SHF.R.U32.HI R17, RZ, R16.reuse, R17 ;  /* 0x00000010ff117219 */ /* 0x084fe40000011611 */
[----:B------:R-:W-:Y:S02]  /*2020*/  SHF.R.U32.HI R5, RZ, R16, R5 ;  /* 0x00000010ff057219 */ /* 0x000fe40000011605 */
[----:B------:R-:W-:Y:S02]  /*2030*/  SEL R17, R0, R17, !P0 ;  /* 0x0000001100117207 */ /* 0x000fe40004000000 */
[----:B------:R-:W-:Y:S02]  /*2040*/  SHF.R.U32.HI R22, RZ, R7, R22 ;  /* 0x00000007ff167219 */ /* 0x000fe40000011616 */
[----:B---3--:R-:W-:-:S02]  /*2050*/  ISETP.NE.AND P1, PT, R18, 0x1, PT ;  /* 0x000000011200780c */ /* 0x008fc40003f25270 */
[----:B------:R-:W-:Y:S02]  /*2060*/  SEL R5, R8, R5, !P0 ;  /* 0x0000000508057207 */ /* 0x000fe40004000000 */
[----:B------:R-:W-:Y:S02]  /*2070*/  SEL R19, R9, R20, !P1 ;  /* 0x0000001409137207 */ /* 0x000fe40004800000 */
[----:B------:R-:W-:Y:S01]  /*2080*/  SEL R7, R11, R22, !P1 ;  /* 0x000000160b077207 */ /* 0x000fe20004800000 */
[----:B----4-:R-:W-:-:S04]  /*2090*/  IMAD.HI.U32 R20, R17, R2, RZ ;  /* 0x0000000211147227 */ /* 0x010fc800078e00ff */
[----:B------:R-:W-:Y:S01]  /*20a0*/  IMAD.HI.U32 R6, R19, R2, RZ ;  /* 0x0000000213067227 */ /* 0x000fe200078e00ff */
[----:B------:R-:W-:-:S04]  /*20b0*/  @P3 SHF.R.U32.HI R17, RZ, R3, R20 ;  /* 0x00000003ff113219 */ /* 0x000fc80000011614 */
[----:B------:R-:W-:Y:S01]  /*20c0*/  @P3 SHF.R.U32.HI R19, RZ, R3, R6 ;  /* 0x00000003ff133219 */ /* 0x000fe20000011606 */
[----:B------:R-:W-:-:S04]  /*20d0*/  IMAD R17, R40, R17, RZ ;  /* 0x0000001128117224 */ /* 0x000fc800078e02ff */
[----:B------:R-:W-:Y:S01]  /*20e0*/  IMAD R6, R40, R19, RZ ;  /* 0x0000001328067224 */ /* 0x000fe200078e02ff */
[C---:B------:R-:W-:Y:S02]  /*20f0*/  ISETP.GE.AND P0, PT, R5.reuse, R17, PT ;  /* 0x000000110500720c */ /* 0x040fe40003f06270 */
[----:B------:R-:W-:Y:S02]  /*2100*/  IADD3 R17, PT, PT, -R5, RZ, RZ ;  /* 0x000000ff05117210 */ /* 0x000fe40007ffe1ff */
[----:B------:R-:W-:Y:S01]  /*2110*/  ISETP.GE.OR P0, PT, R7, R6, P0 ;  /* 0x000000060700720c */ /* 0x000fe20000706670 */
[----:B------:R-:W-:-:S04]  /*2120*/  IMAD.HI.U32 R6, R5, R2, RZ ;  /* 0x0000000205067227 */ /* 0x000fc800078e00ff */
[----:B------:R-:W-:Y:S01]  /*2130*/  IMAD R8, R4, R17, R8 ;  /* 0x0000001104087224 */ /* 0x000fe200078e0208 */
[----:B------:R-:W-:-:S04]  /*2140*/  SHF.R.U32.HI R6, RZ, R3, R6 ;  /* 0x00000003ff067219 */ /* 0x000fc80000011606 */
[----:B------:R-:W-:-:S03]  /*2150*/  SEL R6, R5, R6, !P3 ;  /* 0x0000000605067207 */ /* 0x000fc60005800000 */
[----:B------:R-:W-:-:S04]  /*2160*/  @!P0 IMAD.HI.U32 R16, R7, R2, RZ ;  /* 0x0000000207108227 */ /* 0x000fc800078e00ff */
[----:B------:R-:W-:Y:S01]  /*2170*/  IMAD.MOV R2, RZ, RZ, -R6 ;  /* 0x000000ffff027224 */ /* 0x000fe200078e0a06 */
[----:B------:R-:W-:-:S03]  /*2180*/  @!P0 SHF.R.U32.HI R16, RZ, R3, R16 ;  /* 0x00000003ff108219 */ /* 0x000fc60000011610 */
[----:B------:R-:W-:Y:S01]  /*2190*/  IMAD R2, R40, R2, R5 ;  /* 0x0000000228027224 */ /* 0x000fe200078e0205 */
        /* <DEDUP_REMOVED lines=9> */
.L_x_34:
[----:B------:R-:W1:Y:S02]  /*2230*/  LDCU UR5, c[0x0][0xb30] ;  /* 0x00016600ff0577ac */ /* 0x000e640008000800 */
[----:B-1----:R-:W-:-:S09]  /*2240*/  UISETP.NE.AND UP0, UPT, UR5, 0x1, UPT ;  /* 0x000000010500788c */ /* 0x002fd2000bf05270 */
[----:B------:R-:W-:Y:S05]  /*2250*/  BRA.U UP0, `(.L_x_35) ;  /* 0x0000000100407547 */ /* 0x000fea000b800000 */
[----:B------:R-:W1:Y:S08]  /*2260*/  LDC.64 R4, c[0x0][0xb10] ;  /* 0x0002c400ff047b82 */ /* 0x000e700000000a00 */
[----:B------:R-:W2:Y:S08]  /*2270*/  LDC.64 R2, c[0x0][0xb18] ;  /* 0x0002c600ff027b82 */ /* 0x000eb00000000a00 */
[----:B------:R-:W3:Y:S08]  /*2280*/  LDC R6, c[0x0][0xb20] ;  /* 0x0002c800ff067b82 */ /* 0x000ef00000000800 */
[----:B------:R-:W4:Y:S01]  /*2290*/  LDC R16, c[0x0][0xb0c] ;  /* 0x0002c300ff107b82 */ /* 0x000f220000000800 */
[----:B-1----:R-:W-:-:S05]  /*22a0*/  IMAD.HI.U32 R4, R11, R4, RZ ;  /* 0x000000040b047227 */ /* 0x002fca00078e00ff */
[----:B------:R-:W-:Y:S01]  /*22b0*/  SHF.R.U32.HI R4, RZ, R5, R4 ;  /* 0x00000005ff047219 */ /* 0x000fe20000011604 */
[----:B--2---:R-:W-:Y:S01]  /*22c0*/  IMAD.HI.U32 R3, R8, R3, RZ ;  /* 0x0000000308037227 */ /* 0x004fe200078e00ff */
[----:B------:R-:W-:-:S04]  /*22d0*/  ISETP.NE.AND P0, PT, R2, 0x1, PT ;  /* 0x000000010200780c */ /* 0x000fc80003f05270 */
[----:B---3--:R-:W-:-:S04]  /*22e0*/  SHF.R.U32.HI R3, RZ, R6, R3 ;  /* 0x00000006ff037219 */ /* 0x008fc80000011603 */
[----:B------:R-:W-:Y:S02]  /*22f0*/  SEL R3, R8, R3, !P0 ;  /* 0x0000000308037207 */ /* 0x000fe40004000000 */
[----:B----4-:R-:W-:-:S04]  /*2300*/  ISETP.NE.AND P1, PT, R16, 0x1, PT ;  /* 0x000000011000780c */ /* 0x010fc80003f25270 */
[----:B------:R-:W-:-:S05]  /*2310*/  SEL R4, R11, R4, !P1 ;  /* 0x000000040b047207 */ /* 0x000fca0004800000 */
[----:B------:R-:W-:Y:S02]  /*2320*/  IMAD.IADD R5, R3, 0x1, -R4 ;  /* 0x0000000103057824 */ /* 0x000fe400078e0a04 */
[----:B------:R-:W-:Y:S02]  /*2330*/  IMAD.IADD R3, R4, 0x1, -R3 ;  /* 0x0000000104037824 */ /* 0x000fe400078e0a03 */
[----:B------:R-:W-:Y:S02]  /*2340*/  IMAD R11, R5, R16, R11 ;  /* 0x00000010050b7224 */ /* 0x000fe400078e020b */
[----:B------:R-:W-:-:S07]  /*2350*/  IMAD R8, R3, R2, R8 ;  /* 0x0000000203087224 */ /* 0x000fce00078e0208 */
.L_x_35:
[----:B------:R-:W-:Y:S01]  /*2360*/  VIADD R14, R14, 0x1 ;  /* 0x000000010e0e7836 */ /* 0x000fe20000000000 */
[----:B------:R-:W-:Y:S01]  /*2370*/  PLOP3.LUT P1, PT, PT, PT, PT, 0x80, 0x8 ;  /* 0x000000000008781c */ /* 0x000fe20003f2f070 */
[----:B------:R-:W-:Y:S02]  /*2380*/  IMAD.IADD R21, R11, 0x1, R88 ;  /* 0x000000010b157824 */ /* 0x000fe400078e0258 */
[----:B------:R-:W-:Y:S01]  /*2390*/  IMAD.IADD R20, R8, 0x1, R81 ;  /* 0x0000000108147824 */ /* 0x000fe200078e0251 */
[----:B------:R-:W-:-:S04]  /*23a0*/  ISETP.NE.AND P0, PT, R14, 0x2, PT ;  /* 0x000000020e00780c */ /* 0x000fc80003f05270 */
[----:B------:R-:W-:Y:S02]  /*23b0*/  SEL R2, RZ, 0x1, P0 ;  /* 0x00000001ff027807 */ /* 0x000fe40000000000 */
[----:B------:R-:W-:Y:S02]  /*23c0*/  SEL R14, R14, RZ, P0 ;  /* 0x000000ff0e0e7207 */ /* 0x000fe40000000000 */
[----:B------:R-:W-:Y:S01]  /*23d0*/  LOP3.LUT R13, R13, R2, RZ, 0x3c, !PT ;  /* 0x000000020d0d7212 */ /* 0x000fe200078e3cff */
[----:B------:R-:W-:Y:S06]  /*23e0*/  @P2 BRA `(.L_x_36) ;  /* 0xfffffff000982947 */ /* 0x000fec000383ffff */
[----:B------:R-:W-:Y:S01]  /*23f0*/  UIADD3 UR4, UPT, UPT, UR4, 0x60, URZ ;  /* 0x0000006004047890 */ /* 0x000fe2000fffe0ff */
[----:B------:R-:W-:-:S03]  /*2400*/  SHF.L.U32 R3, R15, 0x1f, RZ ;  /* 0x0000001f0f037819 */ /* 0x000fc600000006ff */
[----:B------:R-:W-:-:S09]  /*2410*/  ULEA UR5, UR13, UR4, 0x3 ;  /* 0x000000040d057291 */ /* 0x000fd2000f8e18ff */
[----:B------:R-:W1:Y:S02]  /*2420*/  SYNCS.PHASECHK.TRANS64.TRYWAIT P0, [UR5], R3 ;  /* 0x00000003ff0075a7 */ /* 0x000e640008001105 */
[----:B-1----:R-:W-:Y:S05]  /*2430*/  @!P0 BRA `(.L_x_37) ;  /* 0x0000006400348947 */ /* 0x002fea0003800000 */
.L_x_134:
[----:B------:R-:W-:-:S04]  /*2440*/  UIADD3 UR6, UPT, UPT, UR13, 0x1, URZ ;  /* 0x000000010d067890 */ /* 0x000fc8000fffe0ff */
[----:B------:R-:W-:-:S04]  /*2450*/  UISETP.NE.AND UP0, UPT, UR6, 0xc, UPT ;  /* 0x0000000c0600788c */ /* 0x000fc8000bf05270 */
[----:B------:R-:W-:Y:S02]  /*2460*/  USEL UR7, URZ, 0x1, UP0 ;  /* 0x00000001ff077887 */ /* 0x000fe40008000000 */
[----:B------:R-:W-:-:S04]  /*2470*/  USEL UR6, UR6, URZ, UP0 ;  /* 0x000000ff06067287 */ /* 0x000fc80008000000 */
[----:B------:R-:W-:Y:S01]  /*2480*/  ULEA UR5, UR6, UR4, 0x3 ;  /* 0x0000000406057291 */ /* 0x000fe2000f8e18ff */
[----:B------:R-:W-:-:S04]  /*2490*/  LOP3.LUT R2, R15, UR7, RZ, 0x3c, !PT ;  /* 0x000000070f027c12 */ /* 0x000fc8000f8e3cff */
[----:B-1----:R-:W-:-:S04]  /*24a0*/  SHF.L.U32 R3, R2, 0x1f, RZ ;  /* 0x0000001f02037819 */ /* 0x002fc800000006ff */
[----:B------:R-:W1:Y:S02]  /*24b0*/  SYNCS.PHASECHK.TRANS64.TRYWAIT P0, [UR5], R3 ;  /* 0x00000003ff0075a7 */ /* 0x000e640008001105 */
[----:B-1----:R-:W-:Y:S05]  /*24c0*/  @!P0 BRA `(.L_x_38) ;  /* 0x0000006400288947 */ /* 0x002fea0003800000 */
.L_x_136:
        /* <DEDUP_REMOVED lines=9> */
.L_x_138:
        /* <DEDUP_REMOVED lines=9> */
.L_x_140:
        /* <DEDUP_REMOVED lines=9> */
.L_x_142:
        /* <DEDUP_REMOVED lines=9> */
.L_x_144:
        /* <DEDUP_REMOVED lines=9> */
.L_x_146:
        /* <DEDUP_REMOVED lines=9> */
.L_x_148:
        /* <DEDUP_REMOVED lines=9> */
.L_x_150:
        /* <DEDUP_REMOVED lines=9> */
.L_x_152:
        /* <DEDUP_REMOVED lines=9> */
.L_x_154:
[----:B------:R-:W-:-:S04]  /*29e0*/  UIADD3 UR6, UPT, UPT, UR6, 0x1, URZ ;  /* 0x0000000106067890 */ /* 0x000fc8000fffe0ff */
[----:B------:R-:W-:-:S04]  /*29f0*/  UISETP.NE.AND UP0, UPT, UR6, 0xc, UPT ;  /* 0x0000000c0600788c */ /* 0x000fc8000bf05270 */
[----:B------:R-:W-:Y:S02]  /*2a00*/  USEL UR5, URZ, 0x1, UP0 ;  /* 0x00000001ff057887 */ /* 0x000fe40008000000 */
[----:B------:R-:W-:-:S04]  /*2a10*/  USEL UR6, UR6, URZ, UP0 ;  /* 0x000000ff06067287 */ /* 0x000fc80008000000 */
[----:B------:R-:W-:Y:S01]  /*2a20*/  ULEA UR6, UR6, UR4, 0x3 ;  /* 0x0000000406067291 */ /* 0x000fe2000f8e18ff */
[----:B-1----:R-:W-:-:S04]  /*2a30*/  LOP3.LUT R3, R2, UR5, RZ, 0x3c, !PT ;  /* 0x0000000502037c12 */ /* 0x002fc8000f8e3cff */
[----:B------:R-:W-:Y:S01]  /*2a40*/  SHF.L.U32 R3, R3, 0x1f, RZ ;  /* 0x0000001f03037819 */ /* 0x000fe200000006ff */
[----:B----4-:R-:W-:-:S07]  /*2a50*/  IMAD.U32 R0, RZ, RZ, UR6 ;  /* 0x00000006ff007e24 */ /* 0x010fce000f8e00ff */
.L_x_48:
[----:B-1----:R1:W2:Y:S02]  /*2a60*/  SYNCS.PHASECHK.TRANS64.TRYWAIT P0, [R0+URZ], R3 ;  /* 0x00000003000075a7 */ /* 0x0022a400080011ff */
[----:B--2---:R-:W-:Y:S05]  /*2a70*/  @!P0 NANOSLEEP.SYNCS 0x989680 ;  /* 0x009896800000895d */ /* 0x004fea0003900000 */
[----:B------:R-:W2:Y:S02]  /*2a80*/  @!P0 SYNCS.PHASECHK.TRANS64 P0, [R0+URZ], R3 ;  /* 0x00000003000085a7 */ /* 0x000ea400080010ff */
[----:B--2---:R-:W-:Y:S05]  /*2a90*/  @P0 EXIT ;  /* 0x000000000000094d */ /* 0x004fea0003800000 */
[----:B------:R-:W-:Y:S05]  /*2aa0*/  BRA `(.L_x_48) ;  /* 0xfffffffc00ec7947 */ /* 0x000fea000383ffff */
.L_x_18:
[----:B------:R-:W-:-:S04]  /*2ab0*/  UISETP.NE.AND UP1, UPT, UR37, URZ, UPT ;  /* 0x000000ff2500728c */ /* 0x000fc8000bf25270 */
[----:B------:R-:W-:-:S09]  /*2ac0*/  UISETP.NE.OR UP1, UPT, UR8, 0x1, UP1 ;  /* 0x000000010800788c */ /* 0x000fd20008f25670 */
[----:B------:R-:W-:Y:S05]  /*2ad0*/  BRA.U UP1, `(.L_x_49) ;  /* 0x0000000501487547 */ /* 0x000fea000b800000 */
[----:B------:R-:W-:Y:S01]  /*2ae0*/  ISETP.NE.AND P2, PT, R2, RZ, PT ;  /* 0x000000ff0200720c */ /* 0x000fe20003f45270 */
[----:B------:R-:W-:Y:S01]  /*2af0*/  IMAD.MOV.U32 R12, RZ, RZ, 0x1 ;  /* 0x00000001ff0c7424 */ /* 0x000fe200078e00ff */
[----:B------:R-:W-:Y:S02]  /*2b00*/  CS2R R10, SRZ ;  /* 0x00000000000a7805 */ /* 0x000fe4000001ff00 */
[----:B------:R-:W-:Y:S01]  /*2b10*/  CS2R R8, SRZ ;  /* 0x0000000000087805 */ /* 0x000fe2000001ff00 */
[----:B------:R-:W-:Y:S01]  /*2b20*/  UMOV UR4, 0x400 ;  /* 0x0000040000047882 */ /* 0x000fe20000000000 */
[----:B------:R-:W-:Y:S01]  /*2b30*/  UMOV UR6, URZ ;  /* 0x000000ff00067c82 */ /* 0x000fe20008000000 */
[----:B------:R-:W-:-:S12]  /*2b40*/  ULEA UR37, UR37, UR4, 0x18 ;  /* 0x0000000425257291 */ /* 0x000fd8000f8ec0ff */
.L_x_53:
[----:B------:R-:W-:Y:S02]  /*2b50*/  LEA R0, R8, UR37, 0x3 ;  /* 0x0000002508007c11 */ /* 0x000fe4000f8e18ff */
[----:B------:R-:W-:-:S03]  /*2b60*/  SHF.L.U32 R5, R9, 0x1f, RZ ;  /* 0x0000001f09057819 */ /* 0x000fc600000006ff */
[----:B------:R-:W-:Y:S01]  /*2b70*/  VIADD R4, R0, 0x170 ;  /* 0x0000017000047836 */ /* 0x000fe20000000000 */
[----:B------:R-:W1:Y:S02]  /*2b80*/  SYNCS.PHASECHK.TRANS64.TRYWAIT P0, [R0+URZ+0x160], R5 ;  /* 0x00016005000075a7 */ /* 0x000e6400080011ff */
[----:B-1----:R-:W-:Y:S05]  /*2b90*/  @!P0 BRA `(.L_x_50) ;  /* 0x0000006000648947 */ /* 0x002fea0003800000 */
.L_x_155:
[----:B------:R-:W-:Y:S01]  /*2ba0*/  ULEA UR5, UR6, UR37, 0x3 ;  /* 0x0000002506057291 */ /* 0x000fe2000f8e18ff */
[----:B------:R-:W-:Y:S02]  /*2bb0*/  PRMT R4, RZ, 0x654, R4 ;  /* 0x00000654ff047816 */ /* 0x000fe40000000004 */
[----:B-1----:R-:W-:Y:S01]  /*2bc0*/  SHF.L.U32 R5, R12, 0x1f, RZ ;  /* 0x0000001f0c057819 */ /* 0x002fe200000006ff */
[----:B------:R-:W-:Y:S01]  /*2bd0*/  UIADD3 UR4, UPT, UPT, UR5, 0x100, URZ ;  /* 0x0000010005047890 */ /* 0x000fe2000fffe0ff */
[----:B------:R1:W-:Y:S05]  /*2be0*/  SYNCS.ARRIVE.TRANS64.RED.A1T0 RZ, [R4+URZ], RZ ;  /* 0x000000ff04ff79a7 */ /* 0x0003ea00081004ff */
[----:B------:R-:W-:Y:S01]  /*2bf0*/  IMAD.U32 R7, RZ, RZ, UR4 ;  /* 0x00000004ff077e24 */ /* 0x000fe2000f8e00ff */
[----:B------:R-:W2:Y:S04]  /*2c00*/  SYNCS.PHASECHK.TRANS64.TRYWAIT P0, [UR5+0x110], R5 ;  /* 0x00011005ff0075a7 */ /* 0x000ea80008001105 */
[----:B------:R-:W-:Y:S01]  /*2c10*/  PRMT R6, R2, 0x654, R7 ;  /* 0x0000065402067816 */ /* 0x000fe20000000007 */
[----:B-1----:R-:W-:Y:S01]  /*2c20*/  @!P2 IMAD.MOV.U32 R4, RZ, RZ, 0x10 ;  /* 0x00000010ff04a424 */ /* 0x002fe200078e00ff */
[----:B--2---:R-:W-:Y:S06]  /*2c30*/  @!P0 BRA `(.L_x_51) ;  /* 0x0000006000508947 */ /* 0x004fec0003800000 */
.L_x_157:
[----:B------:R-:W-:Y:S01]  /*2c40*/  ULEA UR4, UR6, UR37, 0x4 ;  /* 0x0000002506047291 */ /* 0x000fe2000f8e20ff */
[----:B------:R-:W-:Y:S01]  /*2c50*/  SEL R3, R6, R3, !P2 ;  /* 0x0000000306037207 */ /* 0x000fe20005000000 */
[----:B------:R-:W-:Y:S01]  /*2c60*/  UIADD3 UR5, UPT, UPT, UR5, 0x100, URZ ;  /* 0x0000010005057890 */ /* 0x000fe2000fffe0ff */
[----:B-1----:R-:W-:Y:S01]  /*2c70*/  LEA R0, R11, UR37, 0x3 ;  /* 0x000000250b007c11 */ /* 0x002fe2000f8e18ff */
[----:B------:R-:W-:Y:S01]  /*2c80*/  UIADD3 UR4, UPT, UPT, UR4, 0x190, URZ ;  /* 0x0000019004047890 */ /* 0x000fe2000fffe0ff */
[----:B------:R-:W-:Y:S01]  /*2c90*/  SHF.L.U32 R5, R10, 0x1f, RZ ;  /* 0x0000001f0a057819 */ /* 0x000fe200000006ff */
[----:B------:R1:W-:Y:S01]  /*2ca0*/  @!P2 SYNCS.ARRIVE.TRANS64.RED RZ, [R3+URZ], R4 ;  /* 0x0000000403ffa9a7 */ /* 0x0003e200080004ff */
[----:B------:R-:W-:Y:S01]  /*2cb0*/  UIADD3 UR6, UPT, UPT, UR6, 0x1, URZ ;  /* 0x0000000106067890 */ /* 0x000fe2000fffe0ff */
[----:B------:R-:W-:-:S03]  /*2cc0*/  VIADD R8, R8, 0x1 ;  /* 0x0000000108087836 */ /* 0x000fc60000000000 */
[----:B------:R-:W-:Y:S02]  /*2cd0*/  UISETP.NE.AND UP0, UPT, UR6, 0x2, UPT ;  /* 0x000000020600788c */ /* 0x000fe4000bf05270 */
[----:B------:R-:W-:Y:S06]  /*2ce0*/  UGETNEXTWORKID.BROADCAST [UR4], [UR5] ;  /* 0x00000000040073ca */ /* 0x000fec0008000100 */
[----:B------:R-:W-:Y:S01]  /*2cf0*/  USEL UR4, URZ, 0x1, UP0 ;  /* 0x00000001ff047887 */ /* 0x000fe20008000000 */
[----:B------:R-:W-:Y:S01]  /*2d00*/  ISETP.NE.AND P0, PT, R8, 0x2, PT ;  /* 0x000000020800780c */ /* 0x000fe20003f05270 */
[----:B------:R-:W-:Y:S01]  /*2d10*/  USEL UR6, UR6, URZ, UP0 ;  /* 0x000000ff06067287 */ /* 0x000fe20008000000 */
[----:B------:R-:W2:Y:S03]  /*2d20*/  SYNCS.PHASECHK.TRANS64.TRYWAIT P1, [R0+URZ+0x100], R5 ;  /* 0x00010005000075a7 */ /* 0x000ea600080211ff */
[----:B------:R-:W-:Y:S01]  /*2d30*/  LOP3.LUT R12, R12, UR4, RZ, 0x3c, !PT ;  /* 0x000000040c0c7c12 */ /* 0x000fe2000f8e3cff */
[----:B-12---:R-:W-:Y:S07]  /*2d40*/  @!P1 BRA `(.L_x_52) ;  /* 0x0000006000249947 */ /* 0x006fee0003800000 */
.L_x_158:
[C---:B------:R-:W-:Y:S01]  /*2d50*/  LEA R4, R11.reuse, UR37, 0x4 ;  /* 0x000000250b047c11 */ /* 0x040fe2000f8e20ff */
[----:B-1----:R-:W-:Y:S01]  /*2d60*/  VIADD R0, R0, 0x110 ;  /* 0x0000011000007836 */ /* 0x002fe20000000000 */
[----:B------:R-:W-:Y:S01]  /*2d70*/  SEL R8, R8, RZ, P0 ;  /* 0x000000ff08087207 */ /* 0x000fe20000000000 */
[----:B------:R-:W-:-:S03]  /*2d80*/  VIADD R11, R11, 0x1 ;  /* 0x000000010b0b7836 */ /* 0x000fc60000000000 */
[----:B------:R-:W1:Y:S01]  /*2d90*/  LDS.128 R4, [R4+0x190] ;  /* 0x0001900004047984 */ /* 0x000e620000000c00 */
[----:B------:R-:W-:Y:S02]  /*2da0*/  PRMT R0, RZ, 0x654, R0 ;  /* 0x00000654ff007816 */ /* 0x000fe40000000000 */
[C---:B------:R-:W-:Y:S01]  /*2db0*/  ISETP.NE.AND P1, PT, R11.reuse, 0x2, PT ;  /* 0x000000020b00780c */ /* 0x040fe20003f25270 */
[----:B------:R-:W-:Y:S01]  /*2dc0*/  @!PT LDS RZ, [RZ] ;  /* 0x00000000fffff984 */ /* 0x000fe20000000800 */
[----:B------:R-:W-:Y:S01]  /*2dd0*/  @!PT LDS RZ, [RZ] ;  /* 0x00000000fffff984 */ /* 0x000fe20000000800 */
[----:B------:R-:W-:Y:S01]  /*2de0*/  @!PT LDS RZ, [RZ] ;  /* 0x00000000fffff984 */ /* 0x000fe20000000800 */
[----:B------:R-:W-:Y:S01]  /*2df0*/  @!PT LDS RZ, [RZ] ;  /* 0x00000000fffff984 */ /* 0x000fe20000000800 */
[----:B------:R2:W-:Y:S06]  /*2e00*/  MEMBAR.ALL.CTA ;  /* 0x0000000000007992 */ /* 0x0005ec0000008000 */
[----:B--2---:R-:W2:Y:S01]  /*2e10*/  FENCE.VIEW.ASYNC.S ;  /* 0x00000000000073c6 */ /* 0x004ea20000000000 */
[----:B------:R-:W-:Y:S01]  /*2e20*/  SEL R11, R11, RZ, P1 ;  /* 0x000000ff0b0b7207 */ /* 0x000fe20000800000 */
[----:B--2---:R2:W-:Y:S01]  /*2e30*/  SYNCS.ARRIVE.TRANS64.RED.A1T0 RZ, [R0+URZ], RZ ;  /* 0x000000ff00ff79a7 */ /* 0x0045e200081004ff */
[----:B-1----:R-:W-:-:S02]  /*2e40*/  LOP3.LUT P3, RZ, R6, 0x1, RZ, 0xc0, !PT ;  /* 0x0000000106ff7812 */ /* 0x002fc4000786c0ff */
[----:B------:R-:W-:-:S04]  /*2e50*/  SEL R5, RZ, 0x1, P1 ;  /* 0x00000001ff057807 */ /* 0x000fc80000800000 */
[----:B------:R-:W-:Y:S02]  /*2e60*/  LOP3.LUT R10, R10, R5, RZ, 0x3c, !PT ;  /* 0x000000050a0a7212 */ /* 0x000fe400078e3cff */
[----:B--2---:R-:W-:-:S04]  /*2e70*/  SEL R0, RZ, 0x1, P0 ;  /* 0x00000001ff007807 */ /* 0x004fc80000000000 */
[----:B------:R-:W-:Y:S01]  /*2e80*/  LOP3.LUT R9, R9, R0, RZ, 0x3c, !PT ;  /* 0x0000000009097212 */ /* 0x000fe200078e3cff */
[----:B------:R-:W-:Y:S06]  /*2e90*/  @P3 BRA `(.L_x_53) ;  /* 0xfffffffc002c3947 */ /* 0x000fec000383ffff */
[----:B------:R-:W-:Y:S01]  /*2ea0*/  ULEA UR5, UR6, UR37, 0x3 ;  /* 0x0000002506057291 */ /* 0x000fe2000f8e18ff */
[----:B------:R-:W-:-:S08]  /*2eb0*/  SHF.L.U32 R3, R12, 0x1f, RZ ;  /* 0x0000001f0c037819 */ /* 0x000fd000000006ff */
[----:B------:R-:W1:Y:S02]  /*2ec0*/  SYNCS.PHASECHK.TRANS64 P0, [UR5+0x110], R3 ;  /* 0x00011003ff0075a7 */ /* 0x000e640008001005 */
[----:B-1----:R-:W-:Y:S05]  /*2ed0*/  @P0 BRA `(.L_x_54) ;  /* 0x0000000000080947 */ /* 0x002fea0003800000 */
[----:B------:R-:W1:Y:S02]  /*2ee0*/  SYNCS.PHASECHK.TRANS64.TRYWAIT P0, [UR5+0x110], R3 ;  /* 0x00011003ff0075a7 */ /* 0x000e640008001105 */
[----:B-1----:R-:W-:Y:S05]  /*2ef0*/  @!P0 BRA `(.L_x_55) ;  /* 0x0000005c00cc8947 */ /* 0x002fea0003800000 */
.L_x_54:
[----:B------:R-:W-:-:S04]  /*2f00*/  UIADD3 UR4, UPT, UPT, UR6, 0x1, URZ ;  /* 0x0000000106047890 */ /* 0x000fc8000fffe0ff */
[----:B------:R-:W-:-:S04]  /*2f10*/  UISETP.NE.AND UP0, UPT, UR4, 0x2, UPT ;  /* 0x000000020400788c */ /* 0x000fc8000bf05270 */
[----:B------:R-:W-:Y:S02]  /*2f20*/  USEL UR7, URZ, 0x1, UP0 ;  /* 0x00000001ff077887 */ /* 0x000fe40008000000 */
[----:B------:R-:W-:-:S04]  /*2f30*/  USEL UR4, UR4, URZ, UP0 ;  /* 0x000000ff04047287 */ /* 0x000fc80008000000 */
[----:B------:R-:W-:Y:S01]  /*2f40*/  ULEA UR4, UR4, UR37, 0x3 ;  /* 0x0000002504047291 */ /* 0x000fe2000f8e18ff */
[----:B-1----:R-:W-:-:S04]  /*2f50*/  LOP3.LUT R3, R12, UR7, RZ, 0x3c, !PT ;  /* 0x000000070c037c12 */ /* 0x002fc8000f8e3cff */
[----:B------:R-:W-:-:S04]  /*2f60*/  SHF.L.U32 R0, R3, 0x1f, RZ ;  /* 0x0000001f03007819 */ /* 0x000fc800000006ff */
[----:B------:R-:W1:Y:S02]  /*2f70*/  SYNCS.PHASECHK.TRANS64 P0, [UR4+0x110], R0 ;  /* 0x00011000ff0075a7 */ /* 0x000e640008001004 */
[----:B-1----:R-:W-:Y:S05]  /*2f80*/  @P0 EXIT ;  /* 0x000000000000094d */ /* 0x002fea0003800000 */
[----:B------:R-:W-:Y:S02]  /*2f90*/  SHF.L.U32 R3, R3, 0x1f, RZ ;  /* 0x0000001f03037819 */ /* 0x000fe400000006ff */
[----:B------:R-:W-:-:S07]  /*2fa0*/  MOV R0, UR4 ;  /* 0x0000000400007c02 */ /* 0x000fce0008000f00 */
.L_x_56:
[----:B-1----:R1:W2:Y:S02]  /*2fb0*/  SYNCS.PHASECHK.TRANS64.TRYWAIT P0, [R0+URZ+0x110], R3 ;  /* 0x00011003000075a7 */ /* 0x0022a400080011ff */
[----:B--2---:R-:W-:Y:S05]  /*2fc0*/  @!P0 NANOSLEEP.SYNCS 0x989680 ;  /* 0x009896800000895d */ /* 0x004fea0003900000 */
[----:B------:R-:W2:Y:S02]  /*2fd0*/  @!P0 SYNCS.PHASECHK.TRANS64 P0, [R0+URZ+0x110], R3 ;  /* 0x00011003000085a7 */ /* 0x000ea400080010ff */
[----:B--2---:R-:W-:Y:S05]  /*2fe0*/  @P0 EXIT ;  /* 0x000000000000094d */ /* 0x004fea0003800000 */
[----:B------:R-:W-:Y:S05]  /*2ff0*/  BRA `(.L_x_56) ;  /* 0xfffffffc00ec7947 */ /* 0x000fea000383ffff */
.L_x_49:
[----:B------:R-:W-:-:S09]  /*3000*/  UISETP.NE.AND UP1, UPT, UR8, URZ, UPT ;  /* 0x000000ff0800728c */ /* 0x000fd2000bf25270 */
[----:B------:R-:W-:Y:S05]  /*3010*/  BRA.U UP1, `(.L_x_57) ;  /* 0x0000000d01907547 */ /* 0x000fea000b800000 */
[----:B------:R-:W-:Y:S01]  /*3020*/  UMOV UR4, 0x40 ;  /* 0x0000004000047882 */ /* 0x000fe20000000000 */
[----:B------:R-:W-:Y:S01]  /*3030*/  NOP ;  /* 0x0000000000007918 */ /* 0x000fe20000000000 */
[----:B------:R-:W-:Y:S01]  /*3040*/  ULEA UR4, UR37, UR4, 0x18 ;  /* 0x0000000425047291 */ /* 0x000fe2000f8ec0ff */
[----:B------:R-:W-:Y:S02]  /*3050*/  UMOV UR5, 0x400 ;  /* 0x0000040000057882 */ /* 0x000fe40000000000 */
[----:B------:R-:W-:-:S06]  /*3060*/  ULEA UR37, UR37, UR5, 0x18 ;  /* 0x0000000525257291 */ /* 0x000fcc000f8ec0ff */
[----:B------:R-:W1:Y:S02]  /*3070*/  LDS.U8 R0, [UR4+0x1c] ;  /* 0x00001c04ff007984 */ /* 0x000e640008000000 */
[----:B-1----:R-:W-:-:S13]  /*3080*/  ISETP.NE.AND P0, PT, R0, RZ, PT ;  /* 0x000000ff0000720c */ /* 0x002fda0003f05270 */
[----:B------:R-:W-:Y:S05]  /*3090*/  @P0 BRA `(.L_x_58) ;  /* 0x0000000000580947 */ /* 0x000fea0003800000 */
[----:B------:R-:W-:-:S13]  /*30a0*/  ELECT P0, URZ, PT ;  /* 0x0000000000ff782f */ /* 0x000fda0003800000 */
[----:B------:R-:W-:Y:S05]  /*30b0*/  @!P0 BRA `(.L_x_59) ;  /* 0x0000000000608947 */ /* 0x000fea0003800000 */
[----:B------:R-:W-:Y:S01]  /*30c0*/  UMOV UR5, 0x10 ;  /* 0x0000001000057882 */ /* 0x000fe20000000000 */
[----:B------:R-:W-:Y:S01]  /*30d0*/  HFMA2 R0, -RZ, RZ, 0, 5.9604644775390625e-08 ;  /* 0x00000001ff007431 */ /* 0x000fe200000001ff */
[----:B------:R-:W-:-:S03]  /*30e0*/  MOV R2, 0xffff ;  /* 0x0000ffff00027802 */ /* 0x000fc60000000f00 */
[----:B------:R-:W-:Y:S04]  /*30f0*/  DEPBAR.LE SB1, 0x36 ;  /* 0x00009d800000791a */ /* 0x000fe80000000000 */
[----:B------:R-:W1:Y:S02]  /*3100*/  UTCATOMSWS.FIND_AND_SET.ALIGN UP0, UR5, UR5 ;  /* 0x00000005000575e3 */ /* 0x000e640008000800 */
[----:B-1----:R-:W-:Y:S01]  /*3110*/  MOV R3, UR5 ;  /* 0x0000000500037c02 */ /* 0x002fe20008000f00 */
[----:B------:R-:W-:Y:S06]  /*3120*/  BRA.U UP0, `(.L_x_60) ;  /* 0x0000000100187547 */ /* 0x000fec000b800000 */
.L_x_61:
[----:B------:R-:W-:Y:S05]  /*3130*/  NANOSLEEP 0x64 ;  /* 0x000000640000795d */ /* 0x000fea0003800000 */
[----:B------:R-:W-:-:S05]  /*3140*/  UMOV UR5, 0x10 ;  /* 0x0000001000057882 */ /* 0x000fca0000000000 */
[----:B------:R-:W-:Y:S04]  /*3150*/  DEPBAR.LE SB1, 0x36 ;  /* 0x00009d800000791a */ /* 0x000fe80000000000 */
[----:B------:R-:W1:Y:S02]  /*3160*/  UTCATOMSWS.FIND_AND_SET.ALIGN UP0, UR5, UR5 ;  /* 0x00000005000575e3 */ /* 0x000e640008000800 */
[----:B-1----:R-:W-:Y:S01]  /*3170*/  MOV R3, UR5 ;  /* 0x0000000500037c02 */ /* 0x002fe20008000f00 */
[----:B------:R-:W-:Y:S05]  /*3180*/  BRA.U !UP0, `(.L_x_61) ;  /* 0xfffffffd08e87547 */ /* 0x000fea000b83ffff */
.L_x_60:
[-C--:B------:R-:W-:Y:S02]  /*3190*/  SHF.L.U32 R2, R2, R3.reuse, RZ ;  /* 0x0000000302027219 */ /* 0x080fe400000006ff */
[----:B------:R-:W-:Y:S01]  /*31a0*/  SHF.L.U32 R0, R0, R3, RZ ;  /* 0x0000000300007219 */ /* 0x000fe200000006ff */
[----:B------:R-:W-:Y:S02]  /*31b0*/  IMAD.SHL.U32 R3, R3, 0x20, RZ ;  /* 0x0000002003037824 */ /* 0x000fe400078e00ff */
[----:B------:R1:W-:Y:S04]  /*31c0*/  ATOMS.OR RZ, [UR4+0x14], R2 ;  /* 0x00001402ffff798c */ /* 0x0003e8000b000004 */
[----:B------:R1:W-:Y:S04]  /*31d0*/  ATOMS.OR RZ, [UR4+0x18], R0 ;  /* 0x00001800ffff798c */ /* 0x0003e8000b000004 */
[----:B------:R1:W-:Y:S01]  /*31e0*/  STS [UR37+0x1b0], R3 ;  /* 0x0001b003ff007988 */ /* 0x0003e20008000825 */
[----:B------:R-:W-:Y:S05]  /*31f0*/  BRA `(.L_x_59) ;  /* 0x0000000000107947 */ /* 0x000fea0003800000 */
.L_x_58:
[----:B------:R-:W-:Y:S02]  /*3200*/  MOV R0, 0xffffffff ;  /* 0xffffffff00007802 */ /* 0x000fe40000000f00 */
[----:B------:R-:W-:-:S03]  /*3210*/  MOV R2, 0x3240 ;  /* 0x0000324000027802 */ /* 0x000fc60000000f00 */
[----:B------:R1:W-:Y:S04]  /*3220*/  STS [UR37+0x1b0], R0 ;  /* 0x0001b000ff007988 */ /* 0x0003e80008000825 */
[----:B-1-3-5:R-:W-:Y:S05]  /*3230*/  CALL.REL.NOINC `($__internal_1_$__cuda_sm10x_tcgen05_guardrail_trap_phase_invalid_during_alloc) ;  /* 0x0000006000cc7944 */ /* 0x02afea0003c00000 */
.L_x_59:
[----:B------:R-:W-:Y:S05]  /*3240*/  WARPSYNC.ALL ;  /* 0x0000000000007948 */ /* 0x000fea0003800000 */
[----:B------:R-:W2:Y:S01]  /*3250*/  S2UR UR9, SR_CgaCtaId ;  /* 0x00000000000979c3 */ /* 0x000ea20000008800 */
[----:B------:R-:W-:Y:S01]  /*3260*/  UMOV UR4, 0x400 ;  /* 0x0000040000047882 */ /* 0x000fe20000000000 */
[----:B------:R-:W-:-:S06]  /*3270*/  NOP ;  /* 0x0000000000007918 */ /* 0x000fcc0000000000 */
[----:B------:R-:W-:Y:S06]  /*3280*/  BAR.ARV 0x6, 0xa0 ;  /* 0x0182800000007b1d */ /* 0x000fec0000002000 */
[----:B------:R-:W4:Y:S01]  /*3290*/  LDCU UR5, c[0x0][0x38c] ;  /* 0x00007180ff0577ac */ /* 0x000f220008000800 */
[----:B------:R-:W-:Y:S01]  /*32a0*/  IMAD.MOV.U32 R11, RZ, RZ, 0x1 ;  /* 0x00000001ff0b7424 */ /* 0x000fe200078e00ff */
[----:B------:R-:W-:Y:S01]  /*32b0*/  CS2R R8, SRZ ;  /* 0x0000000000087805 */ /* 0x000fe2000001ff00 */
[----:B------:R-:W-:Y:S01]  /*32c0*/  IMAD.MOV.U32 R10, RZ, RZ, RZ ;  /* 0x000000ffff0a7224 */ /* 0x000fe200078e00ff */
[----:B------:R-:W-:Y:S01]  /*32d0*/  UMOV UR12, URZ ;  /* 0x000000ff000c7c82 */ /* 0x000fe20008000000 */
[----:B------:R-:W-:Y:S01]  /*32e0*/  UMOV UR11, URZ ;  /* 0x000000ff000b7c82 */ /* 0x000fe20008000000 */
[----:B------:R-:W-:Y:S01]  /*32f0*/  UMOV UR24, 0x0 ;  /* 0x0000000000187882 */ /* 0x000fe20000000000 */
[----:B------:R-:W-:Y:S01]  /*3300*/  UMOV UR25, 0x43004a0 ;  /* 0x043004a000197882 */ /* 0x000fe20000000000 */
[----:B------:R-:W-:Y:S01]  /*3310*/  UMOV UR20, 0x0 ;  /* 0x0000000000147882 */ /* 0x000fe20000000000 */
[----:B------:R-:W-:Y:S01]  /*3320*/  UMOV UR21, 0x43004a0 ;  /* 0x043004a000157882 */ /* 0x000fe20000000000 */
[----:B--2---:R-:W-:Y:S01]  /*3330*/  ULEA UR9, UR9, UR4, 0x18 ;  /* 0x0000000409097291 */ /* 0x004fe2000f8ec0ff */
[----:B------:R-:W2:Y:S03]  /*3340*/  LDCU UR4, c[0x0][0x38c] ;  /* 0x00007180ff0477ac */ /* 0x000ea60008000800 */
[----:B------:R-:W-:-:S02]  /*3350*/  UIADD3 UR10, UPT, UPT, UR9, 0x5400, URZ ;  /* 0x00005400090a7890 */ /* 0x000fc4000fffe0ff */
[----:B----4-:R-:W-:-:S03]  /*3360*/  UISETP.GE.AND UP3, UPT, UR5, 0x1, UPT ;  /* 0x000000010500788c */ /* 0x010fc6000bf66270 */
[----:B-1----:R-:W1:Y:S01]  /*3370*/  LDS R0, [UR9+0x1b0] ;  /* 0x0001b009ff007984 */ /* 0x002e620008000800 */
[----:B------:R-:W-:-:S04]  /*3380*/  USHF.R.U32.HI UR10, URZ, 0x4, UR10 ;  /* 0x00000004ff0a7899 */ /* 0x000fc8000801160a */
[----:B------:R-:W-:-:S04]  /*3390*/  ULOP3.LUT UR10, UR10, 0x3fff, URZ, 0xc0, !UPT ;  /* 0x00003fff0a0a7892 */ /* 0x000fc8000f8ec0ff */
[----:B------:R-:W-:Y:S02]  /*33a0*/  ULOP3.LUT UR10, UR10, 0x10000, URZ, 0xfc, !UPT ;  /* 0x000100000a0a7892 */ /* 0x000fe4000f8efcff */
[----:B--2---:R-:W-:-:S04]  /*33b0*/  UIADD3 UR4, UPT, UPT, UR4, 0x3f, URZ ;  /* 0x0000003f04047890 */ /* 0x004fc8000fffe0ff */
[----:B------:R-:W-:-:S04]  /*33c0*/  USHF.R.S32.HI UR8, URZ, 0x1f, UR4 ;  /* 0x0000001fff087899 */ /* 0x000fc80008011404 */
[----:B------:R-:W-:Y:S02]  /*33d0*/  ULEA.HI UR8, UR8, UR4, URZ, 0x6 ;  /* 0x0000000408087291 */ /* 0x000fe4000f8f30ff */
[----:B------:R-:W-:Y:S02]  /*33e0*/  UIADD3 UR4, UPT, UPT, UR9, 0x11400, URZ ;  /* 0x0001140009047890 */ /* 0x000fe4000fffe0ff */
[----:B------:R-:W-:Y:S02]  /*33f0*/  USHF.R.S32.HI UR8, URZ, 0x6, UR8 ;  /* 0x00000006ff087899 */ /* 0x000fe40008011408 */
[----:B------:R-:W-:Y:S02]  /*3400*/  USHF.R.U32.HI UR4, URZ, 0x4, UR4 ;  /* 0x00000004ff047899 */ /* 0x000fe40008011604 */
[----:B------:R-:W-:Y:S02]  /*3410*/  UISETP.LT.AND UP0, UPT, UR8, 0x1, UPT ;  /* 0x000000010800788c */ /* 0x000fe4000bf01270 */
[----:B------:R-:W-:-:S02]  /*3420*/  ULOP3.LUT UR4, UR4, 0x3fff, URZ, 0xc0, !UPT ;  /* 0x00003fff04047892 */ /* 0x000fc4000f8ec0ff */
[----:B------:R-:W-:Y:S02]  /*3430*/  USEL UR16, UR8, 0x1, !UP0 ;  /* 0x0000000108107887 */ /* 0x000fe4000c000000 */
[----:B------:R-:W-:Y:S02]  /*3440*/  ULOP3.LUT UR4, UR4, 0x10000, URZ, 0xfc, !UPT ;  /* 0x0001000004047892 */ /* 0x000fe4000f8efcff */
[----:B------:R-:W-:Y:S01]  /*3450*/  UIADD3 UR16, UPT, UPT, -UR16, URZ, URZ ;  /* 0x000000ff10107290 */ /* 0x000fe2000fffe1ff */
[----:B-1----:R-:W-:-:S15]  /*3460*/  R2UR UR13, R0 ;  /* 0x00000000000d72ca */ /* 0x002fde00000e0000 */
.L_x_68:
[----:B------:R-:W-:Y:S02]  /*3470*/  LEA R0, R10, UR9, 0x3 ;  /* 0x000000090a007c11 */ /* 0x000fe4000f8e18ff */
[----:B------:R-:W-:Y:S02]  /*3480*/  SHF.L.U32 R5, R9, 0x1f, RZ ;  /* 0x0000001f09057819 */ /* 0x000fe400000006ff */
[----:B------:R-:W-:Y:S01]  /*3490*/  PLOP3.LUT P0, PT, PT, PT, UP3, 0x80, 0x8 ;  /* 0x000000000008781c */ /* 0x000fe20003f0f038 */
[----:B------:R-:W-:Y:S01]  /*34a0*/  VIADD R3, R0, 0x110 ;  /* 0x0000011000037836 */ /* 0x000fe20000000000 */
[----:B-1----:R-:W1:Y:S02]  /*34b0*/  SYNCS.PHASECHK.TRANS64.TRYWAIT P1, [R0+URZ+0x100], R5 ;  /* 0x00010005000075a7 */ /* 0x002e6400080211ff */
[----:B-1--4-:R-:W-:Y:S09]  /*34c0*/  @!P1 BRA `(.L_x_62) ;  /* 0x0000005800709947 */ /* 0x012ff20003800000 */
.L_x_160:
[----:B------:R-:W-:Y:S01]  /*34d0*/  LEA R4, R10, UR9, 0x4 ;  /* 0x000000090a047c11 */ /* 0x000fe2000f8e20ff */
[----:B------:R-:W-:Y:S01]  /*34e0*/  @UP3 ULEA UR5, UR11, UR9, 0x3 ;  /* 0x000000090b053291 */ /* 0x000fe2000f8e18ff */
[----:B------:R-:W-:Y:S01]  /*34f0*/  PLOP3.LUT P2, PT, PT, PT, PT, 0x80, 0x8 ;  /* 0x000000000008781c */ /* 0x000fe20003f4f070 */
[----:B------:R-:W-:Y:S01]  /*3500*/  ULEA UR14, UR12, UR9, 0x3 ;  /* 0x000000090c0e7291 */ /* 0x000fe2000f8e18ff */
[----:B------:R-:W-:Y:S01]  /*3510*/  PRMT R3, RZ, 0x654, R3 ;  /* 0x00000654ff037816 */ /* 0x000fe20000000003 */
[----:B------:R-:W-:Y:S01]  /*3520*/  ULEA.HI UR15, UR12, UR12, URZ, 0x1 ;  /* 0x0000000c0c0f7291 */ /* 0x000fe2000f8f08ff */
[----:B-1----:R-:W1:Y:S01]  /*3530*/  LDS.128 R4, [R4+0x190] ;  /* 0x0001900004047984 */ /* 0x002e620000000c00 */
[----:B------:R-:W-:Y:S02]  /*3540*/  @P0 SHF.L.U32 R2, R8, 0x1f, RZ ;  /* 0x0000001f08020819 */ /* 0x000fe400000006ff */
[----:B------:R-:W-:Y:S01]  /*3550*/  SHF.L.U32 R0, R11, 0x1f, RZ ;  /* 0x0000001f0b007819 */ /* 0x000fe200000006ff */
[----:B------:R-:W-:Y:S01]  /*3560*/  @!PT LDS RZ, [RZ] ;  /* 0x00000000fffff984 */ /* 0x000fe20000000800 */
[----:B------:R-:W-:Y:S01]  /*3570*/  @!PT LDS RZ, [RZ] ;  /* 0x00000000fffff984 */ /* 0x000fe20000000800 */
[----:B------:R-:W-:Y:S01]  /*3580*/  @!PT LDS RZ, [RZ] ;  /* 0x00000000fffff984 */ /* 0x000fe20000000800 */
[----:B------:R-:W-:Y:S01]  /*3590*/  @!PT LDS RZ, [RZ] ;  /* 0x00000000fffff984 */ /* 0x000fe20000000800 */
[----:B------:R2:W-:Y:S06]  /*35a0*/  MEMBAR.ALL.CTA ;  /* 0x0000000000007992 */ /* 0x0005ec0000008000 */
[----:B--2---:R-:W2:Y:S02]  /*35b0*/  FENCE.VIEW.ASYNC.S ;  /* 0x00000000000073c6 */ /* 0x004ea40000000000 */
[----:B--2---:R2:W-:Y:S01]  /*35c0*/  SYNCS.ARRIVE.TRANS64.RED.A1T0 RZ, [R3+URZ], RZ ;  /* 0x000000ff03ff79a7 */ /* 0x0045e200081004ff */
[----:B------:R2:W4:Y:S01]  /*35d0*/  @P0 SYNCS.PHASECHK.TRANS64.TRYWAIT P2, [UR5], R2 ;  /* 0x00000002ff0005a7 */ /* 0x0005220008041105 */
[----:B------:R-:W-:-:S02]  /*35e0*/  ULOP3.LUT UR5, UR15, 0xffe, URZ, 0xc0, !UPT ;  /* 0x00000ffe0f057892 */ /* 0x000fc4000f8ec0ff */
[----:B------:R-:W-:Y:S01]  /*35f0*/  USHF.R.U32.HI UR15, URZ, 0x1, UR15 ;  /* 0x00000001ff0f7899 */ /* 0x000fe2000801160f */
[----:B-1----:R-:W-:Y:S01]  /*3600*/  LOP3.LUT P1, RZ, R6, 0x1, RZ, 0xc0, !PT ;  /* 0x0000000106ff7812 */ /* 0x002fe2000782c0ff */
[----:B------:R-:W-:Y:S02]  /*3610*/  UIADD3 UR5, UPT, UPT, -UR5, UR12, URZ ;  /* 0x0000000c05057290 */ /* 0x000fe4000fffe1ff */
[----:B------:R-:W-:-:S04]  /*3620*/  UIMAD UR15, UR15, 0xc0, UR13 ;  /* 0x000000c00f0f78a4 */ /* 0x000fc8000f8e020d */
[----:B------:R-:W-:Y:S01]  /*3630*/  ULEA UR15, UR5, UR15, 0x14 ;  /* 0x0000000f050f7291 */ /* 0x000fe2000f8ea0ff */
[----:B------:R-:W1:Y:S02]  /*3640*/  SYNCS.PHASECHK.TRANS64.TRYWAIT P0, [UR14+0x140], R0 ;  /* 0x00014000ff0075a7 */ /* 0x000e64000800110e */
[----:B-12-4-:R-:W-:Y:S09]  /*3650*/  @!P0 BRA `(.L_x_63) ;  /* 0x0000005800208947 */ /* 0x016ff20003800000 */
.L_x_162:
[----:B------:R-:W-:Y:S01]  /*3660*/  IADD3 R10, PT, PT, R10, 0x1, RZ ;  /* 0x000000010a0a7810 */ /* 0x000fe20007ffe0ff */
[----:B------:R-:W-:Y:S06]  /*3670*/  BRA.U !UP3, `(.L_x_64) ;  /* 0x000000010b987547 */ /* 0x000fec000b800000 */
[----:B------:R-:W-:Y:S01]  /*3680*/  UPLOP3.LUT UP4, UPT, UPT, UPT, UPT, 0x40, 0x4 ;  /* 0x000000000004789c */ /* 0x000fe20003f8e870 */
[----:B------:R-:W-:Y:S01]  /*3690*/  UMOV UR18, UR16 ;  /* 0x0000001000127c82 */ /* 0x000fe20008000000 */
[----:B------:R-:W-:Y:S01]  /*36a0*/  UMOV UR17, UR8 ;  /* 0x0000000800117c82 */ /* 0x000fe20008000000 */
[----:B------:R-:W-:-:S08]  /*36b0*/  UMOV UR5, UR11 ;  /* 0x0000000b00057c82 */ /* 0x000fd00008000000 */
.L_x_67:
[----:B------:R-:W-:Y:S02]  /*36c0*/  UIADD3 UR18, UPT, UPT, UR18, 0x1, URZ ;  /* 0x0000000112127890 */ /* 0x000fe4000fffe0ff */
[----:B--2---:R-:W-:Y:S02]  /*36d0*/  ULEA UR7, UR5, UR9, 0x3 ;  /* 0x0000000905077291 */ /* 0x004fe4000f8e18ff */
[----:B------:R-:W-:Y:S01]  /*36e0*/  UISETP.NE.AND UP0, UPT, UR18, URZ, UPT ;  /* 0x000000ff1200728c */ /* 0x000fe2000bf05270 */
[----:B----4-:R-:W-:Y:S10]  /*36f0*/  @P2 BRA `(.L_x_65) ;  /* 0x00000000000c2947 */ /* 0x010ff40003800000 */
[----:B-1----:R-:W-:Y:S04]  /*3700*/  SHF.L.U32 R3, R8, 0x1f, RZ ;  /* 0x0000001f08037819 */ /* 0x002fe800000006ff */
[----:B------:R-:W1:Y:S02]  /*3710*/  SYNCS.PHASECHK.TRANS64.TRYWAIT P0, [UR7], R3 ;  /* 0x00000003ff0075a7 */ /* 0x000e640008001107 */
[----:B-1----:R-:W-:Y:S05]  /*3720*/  @!P0 BRA `(.L_x_66) ;  /* 0x0000005800048947 */ /* 0x002fea0003800000 */
.L_x_65:
[----:B------:R-:W-:Y:S01]  /*3730*/  UISETP.NE.AND UP1, UPT, UR17, 0x1, UPT ;  /* 0x000000011100788c */ /* 0x000fe2000bf25270 */
[----:B------:R-:W-:Y:S01]  /*3740*/  PLOP3.LUT P2, PT, PT, PT, PT, 0x80, 0x8 ;  /* 0x000000000008781c */ /* 0x000fe20003f4f070 */
[----:B------:R-:W-:Y:S02]  /*3750*/  UIADD3 UR11, UPT, UPT, UR5, 0x1, URZ ;  /* 0x00000001050b7890 */ /* 0x000fe4000fffe0ff */
[----:B------:R-:W-:Y:S02]  /*3760*/  UIMAD UR6, UR5, 0x300, UR4 ;  /* 0x00000300050678a4 */ /* 0x000fe4000f8e0204 */
[----:B------:R-:W-:Y:S01]  /*3770*/  UISETP.NE.AND UP2, UPT, UR11, 0xc, UPT ;  /* 0x0000000c0b00788c */ /* 0x000fe2000bf45270 */
[----:B------:R-:W-:Y:S01]  /*3780*/  PLOP3.LUT P0, PT, PT, PT, UP1, 0x80, 0x8 ;  /* 0x000000000008781c */ /* 0x000fe20003f0f018 */
[----:B------:R-:W-:Y:S02]  /*3790*/  UIADD3 UR28, UPT, UPT, UR6, 0x2, URZ ;  /* 0x00000002061c7890 */ /* 0x000fe4000fffe0ff */
[----:B------:R-:W-:Y:S02]  /*37a0*/  USEL UR22, URZ, 0x1, UP2 ;  /* 0x00000001ff167887 */ /* 0x000fe40009000000 */
[----:B------:R-:W-:Y:S02]  /*37b0*/  USEL UR11, UR11, URZ, UP2 ;  /* 0x000000ff0b0b7287 */ /* 0x000fe40009000000 */
[----:B------:R-:W-:Y:S02]  /*37c0*/  UIADD3 UR17, UPT, UPT, UR17, -0x1, URZ ;  /* 0xffffffff11117890 */ /* 0x000fe4000fffe0ff */
[----:B------:R-:W-:Y:S01]  /*37d0*/  @UP1 ULEA UR19, UR11, UR9, 0x3 ;  /* 0x000000090b131291 */ /* 0x000fe2000f8e18ff */
[----:B------:R-:W-:Y:S01]  /*37e0*/  LOP3.LUT R8, R8, UR22, RZ, 0x3c, !PT ;  /* 0x0000001608087c12 */ /* 0x000fe2000f8e3cff */
[----:B------:R-:W-:Y:S01]  /*37f0*/  ULEA UR22, UR5, UR10, 0x8 ;  /* 0x0000000a05167291 */ /* 0x000fe2000f8e40ff */
[----:B------:R-:W-:Y:S02]  /*3800*/  UMOV UR23, 0x80004020 ;  /* 0x8000402000177882 */ /* 0x000fe40000000000 */
[----:B-1----:R-:W-:Y:S01]  /*3810*/  @P0 SHF.L.U32 R0, R8, 0x1f, RZ ;  /* 0x0000001f08000819 */ /* 0x002fe200000006ff */
[----:B------:R-:W-:Y:S01]  /*3820*/  UIADD3 UR26, UPT, UPT, UR22, 0x2, URZ ;  /* 0x00000002161a7890 */ /* 0x000fe2000fffe0ff */
[----:B------:R-:W-:Y:S02]  /*3830*/  UMOV UR29, 0x80004020 ;  /* 0x80004020001d7882 */ /* 0x000fe40000000000 */
[----:B------:R2:W4:Y:S01]  /*3840*/  @P0 SYNCS.PHASECHK.TRANS64.TRYWAIT P2, [UR19], R0 ;  /* 0x00000000ff0005a7 */ /* 0x0005220008041113 */
[----:B------:R-:W-:Y:S01]  /*3850*/  UIADD3 UR19, UPT, UPT, UR7, 0x60, URZ ;  /* 0x0000006007137890 */ /* 0x000fe2000fffe0ff */
[----:B------:R-:W-:Y:S02]  /*3860*/  UMOV UR27, 0x80004020 ;  /* 0x80004020001b7882 */ /* 0x000fe40000000000 */
[----:B------:R-:W-:Y:S01]  /*3870*/  UMOV UR7, 0x80004020 ;  /* 0x8000402000077882 */ /* 0x000fe20000000000 */
[----:B------:R-:W-:Y:S01]  /*3880*/  UMOV UR5, UR11 ;  /* 0x0000000b00057c82 */ /* 0x000fe20008000000 */
[----:B------:R2:W-:Y:S01]  /*3890*/  UTCIMMA gdesc[UR22], gdesc[UR6], tmem[UR15], tmem[UR24], idesc[UR25], UP4 ;  /* 0x00ff1806160075ea */ /* 0x0005e2000a00010f */
[----:B------:R-:W-:Y:S01]  /*38a0*/  UPLOP3.LUT UP4, UPT, UPT, UPT, UPT, 0x80, 0x8 ;  /* 0x000000000008789c */ /* 0x000fe20003f8f070 */
[----:B------:R2:W-:Y:S02]  /*38b0*/  UTCIMMA gdesc[UR26], gdesc[UR28], tmem[UR15], tmem[UR20], idesc[UR21], UPT ;  /* 0x00ff141c1a0075ea */ /* 0x0005e4000b80010f */
[----:B------:R2:W-:Y:S01]  /*38c0*/  UTCBAR [UR19], URZ ;  /* 0x000000ff130073e9 */ /* 0x0005e200080000ff */
[----:B------:R-:W-:Y:S07]  /*38d0*/  BRA.U UP0, `(.L_x_67) ;  /* 0xfffffffd00787547 */ /* 0x000fee000b83ffff */
.L_x_64:
[----:B------:R-:W-:Y:S01]  /*38e0*/  UIADD3 UR12, UPT, UPT, UR12, 0x1, URZ ;  /* 0x000000010c0c7890 */ /* 0x000fe2000fffe0ff */
[C---:B------:R-:W-:Y:S01]  /*38f0*/  ISETP.NE.AND P0, PT, R10.reuse, 0x2, PT ;  /* 0x000000020a00780c */ /* 0x040fe20003f05270 */
[----:B------:R-:W-:Y:S02]  /*3900*/  UIADD3 UR14, UPT, UPT, UR14, 0x120, URZ ;  /* 0x000001200e0e7890 */ /* 0x000fe4000fffe0ff */
[----:B------:R-:W-:Y:S01]  /*3910*/  UISETP.NE.AND UP0, UPT, UR12, 0x4, UPT ;  /* 0x000000040c00788c */ /* 0x000fe2000bf05270 */
[----:B-12---:R-:W-:Y:S02]  /*3920*/  SEL R0, RZ, 0x1, P0 ;  /* 0x00000001ff007807 */ /* 0x006fe40000000000 */
[----:B------:R-:W-:Y:S01]  /*3930*/  SEL R10, R10, RZ, P0 ;  /* 0x000000ff0a0a7207 */ /* 0x000fe20000000000 */
[----:B------:R-:W-:Y:S01]  /*3940*/  USEL UR5, URZ, 0x1, UP0 ;  /* 0x00000001ff057887 */ /* 0x000fe20008000000 */
[----:B------:R-:W-:Y:S01]  /*3950*/  LOP3.LUT R9, R9, R0, RZ, 0x3c, !PT ;  /* 0x0000000009097212 */ /* 0x000fe200078e3cff */
[----:B------:R-:W-:Y:S01]  /*3960*/  USEL UR12, UR12, URZ, UP0 ;  /* 0x000000ff0c0c7287 */ /* 0x000fe20008000000 */
[----:B------:R1:W-:Y:S03]  /*3970*/  UTCBAR [UR14], URZ ;  /* 0x000000ff0e0073e9 */ /* 0x0003e600080000ff */
[----:B------:R-:W-:Y:S01]  /*3980*/  LOP3.LUT R11, R11, UR5, RZ, 0x3c, !PT ;  /* 0x000000050b0b7c12 */ /* 0x000fe2000f8e3cff */
[----:B------:R-:W-:Y:S07]  /*3990*/  @P1 BRA `(.L_x_68) ;  /* 0xfffffff800b41947 */ /* 0x000fee000383ffff */
[----:B------:R-:W2:Y:S01]  /*39a0*/  S2UR UR4, SR_CgaCtaId ;  /* 0x00000000000479c3 */ /* 0x000ea20000008800 */
[----:B------:R-:W-:Y:S01]  /*39b0*/  ELECT P0, URZ, PT ;  /* 0x0000000000ff782f */ /* 0x000fe20003800000 */
[----:B------:R-:W-:Y:S01]  /*39c0*/  IMAD.MOV.U32 R0, RZ, RZ, 0x1 ;  /* 0x00000001ff007424 */ /* 0x000fe200078e00ff */
[----:B------:R-:W-:Y:S01]  /*39d0*/  UIADD3 UR9, UPT, UPT, UR9, 0x140, URZ ;  /* 0x0000014009097890 */ /* 0x000fe2000fffe0ff */
[----:B------:R-:W-:Y:S01]  /*39e0*/  SHF.L.U32 R3, R11, 0x1f, RZ ;  /* 0x0000001f0b037819 */ /* 0x000fe200000006ff */
[----:B------:R-:W-:-:S03]  /*39f0*/  UMOV UR5, 0x40 ;  /* 0x0000004000057882 */ /* 0x000fc60000000000 */
[----:B------:R-:W-:Y:S01]  /*3a00*/  UVIRTCOUNT.DEALLOC.SMPOOL 0x80 ;  /* 0x000000800000784c */ /* 0x000fe20000000000 */
[----:B--2---:R-:W-:Y:S02]  /*3a10*/  ULEA UR4, UR4, UR5, 0x18 ;  /* 0x0000000504047291 */ /* 0x004fe4000f8ec0ff */
[----:B------:R-:W-:-:S07]  /*3a20*/  ULEA UR5, UR12, UR9, 0x3 ;  /* 0x000000090c057291 */ /* 0x000fce000f8e18ff */
[----:B------:R2:W-:Y:S02]  /*3a30*/  @P0 STS.U8 [UR4+0x1c], R0 ;  /* 0x00001c00ff000988 */ /* 0x0005e40008000004 */
[----:B------:R-:W3:Y:S02]  /*3a40*/  SYNCS.PHASECHK.TRANS64.TRYWAIT P0, [UR5], R3 ;  /* 0x00000003ff0075a7 */ /* 0x000ee40008001105 */
[----:B--23--:R-:W-:Y:S05]  /*3a50*/  @!P0 BRA `(.L_x_69) ;  /* 0x0000005400508947 */ /* 0x00cfea0003800000 */
.L_x_165:
[----:B------:R-:W-:-:S04]  /*3a60*/  UIADD3 UR6, UPT, UPT, UR12, 0x1, URZ ;  /* 0x000000010c067890 */ /* 0x000fc8000fffe0ff */
[----:B------:R-:W-:-:S04]  /*3a70*/  UISETP.NE.AND UP0, UPT, UR6, 0x4, UPT ;  /* 0x000000040600788c */ /* 0x000fc8000bf05270 */
[----:B------:R-:W-:Y:S02]  /*3a80*/  USEL UR7, URZ, 0x1, UP0 ;  /* 0x00000001ff077887 */ /* 0x000fe40008000000 */
[----:B------:R-:W-:-:S04]  /*3a90*/  USEL UR6, UR6, URZ, UP0 ;  /* 0x000000ff06067287 */ /* 0x000fc80008000000 */
[----:B------:R-:W-:Y:S01]  /*3aa0*/  ULEA UR5, UR6, UR9, 0x3 ;  /* 0x0000000906057291 */ /* 0x000fe2000f8e18ff */
[----:B------:R-:W-:-:S04]  /*3ab0*/  LOP3.LUT R2, R11, UR7, RZ, 0x3c, !PT ;  /* 0x000000070b027c12 */ /* 0x000fc8000f8e3cff */
[----:B--2---:R-:W-:-:S04]  /*3ac0*/  SHF.L.U32 R3, R2, 0x1f, RZ ;  /* 0x0000001f02037819 */ /* 0x004fc800000006ff */
[----:B------:R-:W2:Y:S02]  /*3ad0*/  SYNCS.PHASECHK.TRANS64.TRYWAIT P0, [UR5], R3 ;  /* 0x00000003ff0075a7 */ /* 0x000ea40008001105 */
[----:B--2---:R-:W-:Y:S05]  /*3ae0*/  @!P0 BRA `(.L_x_70) ;  /* 0x0000005400448947 */ /* 0x004fea0003800000 */
.L_x_167:
        /* <DEDUP_REMOVED lines=9> */
.L_x_169:
[----:B------:R-:W-:-:S04]  /*3b80*/  UIADD3 UR6, UPT, UPT, UR6, 0x1, URZ ;  /* 0x0000000106067890 */ /* 0x000fc8000fffe0ff */
[----:B------:R-:W-:-:S04]  /*3b90*/  UISETP.NE.AND UP0, UPT, UR6, 0x4, UPT ;  /* 0x000000040600788c */ /* 0x000fc8000bf05270 */
[----:B------:R-:W-:Y:S02]  /*3ba0*/  USEL UR5, URZ, 0x1, UP0 ;  /* 0x00000001ff057887 */ /* 0x000fe40008000000 */
[----:B------:R-:W-:-:S04]  /*3bb0*/  USEL UR6, UR6, URZ, UP0 ;  /* 0x000000ff06067287 */ /* 0x000fc80008000000 */
[----:B------:R-:W-:Y:S01]  /*3bc0*/  ULEA UR6, UR6, UR9, 0x3 ;  /* 0x0000000906067291 */ /* 0x000fe2000f8e18ff */
[----:B--2---:R-:W-:-:S04]  /*3bd0*/  LOP3.LUT R3, R2, UR5, RZ, 0x3c, !PT ;  /* 0x0000000502037c12 */ /* 0x004fc8000f8e3cff */
[----:B------:R-:W-:-:S04]  /*3be0*/  SHF.L.U32 R3, R3, 0x1f, RZ ;  /* 0x0000001f03037819 */ /* 0x000fc800000006ff */
[----:B------:R-:W2:Y:S02]  /*3bf0*/  SYNCS.PHASECHK.TRANS64.TRYWAIT P0, [UR6], R3 ;  /* 0x00000003ff0075a7 */ /* 0x000ea40008001106 */
[----:B--2---:R-:W-:Y:S05]  /*3c00*/  @!P0 BRA `(.L_x_72) ;  /* 0x00000054002c8947 */ /* 0x004fea0003800000 */
.L_x_171:
[----:B------:R-:W-:Y:S01]  /*3c10*/  NOP ;  /* 0x0000000000007918 */ /* 0x000fe20000000000 */
[----:B--2---:R-:W2:Y:S01]  /*3c20*/  LDS R0, [UR4+0x14] ;  /* 0x00001404ff007984 */ /* 0x004ea20008000800 */
[----:B------:R-:W-:Y:S01]  /*3c30*/  ULOP3.LUT UR6, UR13, 0xffff, URZ, 0xc0, !UPT ;  /* 0x0000ffff0d067892 */ /* 0x000fe2000f8ec0ff */
[----:B------:R-:W-:Y:S01]  /*3c40*/  UMOV UR8, 0xffff ;  /* 0x0000ffff00087882 */ /* 0x000fe20000000000 */
[----:B------:R-:W-:Y:S02]  /*3c50*/  UMOV UR5, 0x1 ;  /* 0x0000000100057882 */ /* 0x000fe40000000000 */
[----:B------:R-:W-:-:S04]  /*3c60*/  USHF.R.U32.HI UR6, URZ, 0x5, UR6 ;  /* 0x00000005ff067899 */ /* 0x000fc80008011606 */
[----:B------:R-:W-:Y:S02]  /*3c70*/  USHF.L.U32 UR8, UR8, UR6, URZ ;  /* 0x0000000608087299 */ /* 0x000fe400080006ff */
[----:B------:R-:W-:-:S04]  /*3c80*/  USHF.L.U32 UR5, UR5, UR6, URZ ;  /* 0x0000000605057299 */ /* 0x000fc800080006ff */
[----:B--2---:R-:W-:-:S04]  /*3c90*/  LOP3.LUT R0, R0, UR8, RZ, 0xc0, !PT ;  /* 0x0000000800007c12 */ /* 0x004fc8000f8ec0ff */
[----:B------:R-:W-:-:S13]  /*3ca0*/  ISETP.NE.AND P0, PT, R0, UR8, PT ;  /* 0x0000000800007c0c */ /* 0x000fda000bf05270 */
[----:B------:R-:W-:Y:S05]  /*3cb0*/  @P0 BRA `(.L_x_73) ;  /* 0x0000000000580947 */ /* 0x000fea0003800000 */
[----:B------:R-:W2:Y:S02]  /*3cc0*/  LDS R0, [UR4+0x18] ;  /* 0x00001804ff007984 */ /* 0x000ea40008000800 */
[----:B--2---:R-:W-:-:S04]  /*3cd0*/  LOP3.LUT R0, R0, UR5, RZ, 0xc0, !PT ;  /* 0x0000000500007c12 */ /* 0x004fc8000f8ec0ff */
[----:B------:R-:W-:-:S13]  /*3ce0*/  ISETP.NE.AND P0, PT, R0, UR5, PT ;  /* 0x0000000500007c0c */ /* 0x000fda000bf05270 */
[----:B------:R-:W-:Y:S05]  /*3cf0*/  @P0 BRA `(.L_x_74) ;  /* 0x00000000003c0947 */ /* 0x000fea0003800000 */
[----:B------:R-:W2:Y:S01]  /*3d00*/  S2R R2, SR_LANEID ;  /* 0x0000000000027919 */ /* 0x000ea20000000000 */
[----:B------:R-:W-:Y:S01]  /*3d10*/  ULOP3.LUT UR8, URZ, UR8, URZ, 0x33, !UPT ;  /* 0x00000008ff087292 */ /* 0x000fe2000f8e33ff */
[----:B------:R-:W-:Y:S01]  /*3d20*/  LOP3.LUT R4, RZ, UR5, RZ, 0x33, !PT ;  /* 0x00000005ff047c12 */ /* 0x000fe2000f8e33ff */
[----:B------:R-:W-:Y:S02]  /*3d30*/  VOTEU.ANY UR7, UPT, PT ;  /* 0x0000000000077886 */ /* 0x000fe400038e0100 */
[----:B------:R-:W-:Y:S01]  /*3d40*/  UFLO.U32 UR7, UR7 ;  /* 0x00000007000772bd */ /* 0x000fe200080e0000 */
[----:B------:R-:W3:Y:S01]  /*3d50*/  REDUX UR5, R4 ;  /* 0x00000000040573c4 */ /* 0x000ee20000000000 */
[----:B------:R-:W-:-:S06]  /*3d60*/  IMAD.U32 R0, RZ, RZ, UR8 ;  /* 0x00000008ff007e24 */ /* 0x000fcc000f8e00ff */
[----:B------:R1:W-:Y:S01]  /*3d70*/  UTCATOMSWS.AND URZ, UR8 ;  /* 0x0000000800ff79e3 */ /* 0x0003e20008000000 */
[----:B------:R-:W4:Y:S01]  /*3d80*/  REDUX UR6, R0 ;  /* 0x00000000000673c4 */ /* 0x000f220000000000 */
[----:B--2---:R-:W-:Y:S01]  /*3d90*/  ISETP.EQ.U32.AND P0, PT, R2, UR7, PT ;  /* 0x0000000702007c0c */ /* 0x004fe2000bf02070 */
[----:B---3--:R-:W-:Y:S01]  /*3da0*/  IMAD.U32 R2, RZ, RZ, UR5 ;  /* 0x00000005ff027e24 */ /* 0x008fe2000f8e00ff */
[----:B----4-:R-:W-:-:S11]  /*3db0*/  MOV R3, UR6 ;  /* 0x0000000600037c02 */ /* 0x010fd60008000f00 */
[----:B------:R1:W-:Y:S04]  /*3dc0*/  @P0 ATOMS.AND RZ, [UR4+0x14], R3 ;  /* 0x00001403ffff098c */ /* 0x0003e8000a800004 */
[----:B------:R1:W-:Y:S01]  /*3dd0*/  @P0 ATOMS.AND RZ, [UR4+0x18], R2 ;  /* 0x00001802ffff098c */ /* 0x0003e2000a800004 */
[----:B------:R-:W-:Y:S05]  /*3de0*/  BRA `(.L_x_75) ;  /* 0x0000000000147947 */ /* 0x000fea0003800000 */
.L_x_74:
[----:B------:R-:W-:Y:S02]  /*3df0*/  MOV R2, 0x3e10 ;  /* 0x00003e1000027802 */ /* 0x000fe40000000f00 */
[----:B-1--45:R-:W-:Y:S05]  /*3e00*/  CALL.REL.NOINC `($__internal_0_$__cuda_sm10x_tcgen05_guardrail_trap_col_being_dealloced_not_returned_by_alloc) ;  /* 0x0000005400cc7944 */ /* 0x032fea0003c00000 */
[----:B------:R-:W-:Y:S05]  /*3e10*/  BRA `(.L_x_75) ;  /* 0x0000000000087947 */ /* 0x000fea0003800000 */
.L_x_73:
[----:B------:R-:W-:Y:S02]  /*3e20*/  MOV R2, 0x3e40 ;  /* 0x00003e4000027802 */ /* 0x000fe40000000f00 */
[----:B-1--45:R-:W-:Y:S05]  /*3e30*/  CALL.REL.NOINC `($__internal_2_$__cuda_sm10x_tcgen05_guardrail_trap_unallocated_columns_being_dealloced) ;  /* 0x0000005400d87944 */ /* 0x032fea0003c00000 */
.L_x_75:
[----:B------:R-:W-:Y:S01]  /*3e40*/  NOP ;  /* 0x0000000000007918 */ /* 0x000fe20000000000 */
[----:B-1----:R-:W-:Y:S05]  /*3e50*/  EXIT ;  /* 0x000000000000794d */ /* 0x002fea0003800000 */
.L_x_57:
[----:B------:R-:W-:-:S09]  /*3e60*/  UISETP.NE.OR UP2, UPT, UR8, 0x3, !UP2 ;  /* 0x000000030800788c */ /* 0x000fd2000d745670 */
[----:B------:R-:W-:Y:S05]  /*3e70*/  BRA.U UP2, `(.L_x_76) ;  /* 0x0000000d02ac7547 */ /* 0x000fea000b800000 */
[----:B------:R-:W1:Y:S01]  /*3e80*/  LDC R0, c[0x0][0xb30] ;  /* 0x0002cc00ff007b82 */ /* 0x000e620000000800 */
[----:B------:R-:W2:Y:S01]  /*3e90*/  LDCU.64 UR8, c[0x0][0x888] ;  /* 0x00011100ff0877ac */ /* 0x000ea20008000a00 */
[----:B------:R-:W-:Y:S02]  /*3ea0*/  HFMA2 R29, -RZ, RZ, 0, 0 ;  /* 0x00000000ff1d7431 */ /* 0x000fe400000001ff */
[----:B------:R-:W-:Y:S01]  /*3eb0*/  IMAD.MOV.U32 R31, RZ, RZ, 0x1 ;  /* 0x00000001ff1f7424 */ /* 0x000fe200078e00ff */
[----:B------:R-:W-:Y:S01]  /*3ec0*/  MOV R23, 0x1000 ;  /* 0x0000100000177802 */ /* 0x000fe20000000f00 */
[----:B------:R-:W4:Y:S01]  /*3ed0*/  LDCU.64 UR4, c[0x0][0x890] ;  /* 0x00011200ff0477ac */ /* 0x000f220008000a00 */
[----:B------:R-:W-:Y:S01]  /*3ee0*/  IMAD.MOV.U32 R30, RZ, RZ, RZ ;  /* 0x000000ffff1e7224 */ /* 0x000fe200078e00ff */
[----:B------:R-:W3:Y:S01]  /*3ef0*/  LDC R19, c[0x0][0x370] ;  /* 0x0000dc00ff137b82 */ /* 0x000ee20000000800 */
[----:B------:R-:W-:Y:S01]  /*3f00*/  UMOV UR7, 0x400 ;  /* 0x0000040000077882 */ /* 0x000fe20000000000 */
[----:B------:R-:W-:-:S02]  /*3f10*/  UPLOP3.LUT UP1, UPT, UPT, UPT, UPT, 0x40, 0x4 ;  /* 0x000000000004789c */ /* 0x000fc40003f2e870 */
[----:B------:R-:W-:-:S04]  /*3f20*/  ULEA UR7, UR37, UR7, 0x18 ;  /* 0x0000000725077291 */ /* 0x000fc8000f8ec0ff */
[----:B------:R-:W3:Y:S01]  /*3f30*/  LDC R2, c[0x0][0xb0c] ;  /* 0x0002c300ff027b82 */ /* 0x000ee20000000800 */
[----:B------:R-:W-:Y:S02]  /*3f40*/  UIADD3 UR13, UPT, UPT, UR7, 0xd0, URZ ;  /* 0x000000d0070d7890 */ /* 0x000fe4000fffe0ff */
[----:B--2---:R-:W-:Y:S02]  /*3f50*/  UISETP.NE.U32.AND UP2, UPT, UR8, URZ, UPT ;  /* 0x000000ff0800728c */ /* 0x004fe4000bf45070 */
[----:B------:R-:W-:Y:S02]  /*3f60*/  UIADD3 UR25, UPT, UPT, UR7, 0xc0, URZ ;  /* 0x000000c007197890 */ /* 0x000fe4000fffe0ff */
[----:B----4-:R-:W-:Y:S01]  /*3f70*/  UISETP.NE.U32.AND UP3, UPT, UR4, URZ, UPT ;  /* 0x000000ff0400728c */ /* 0x010fe2000bf65070 */
[----:B------:R-:W2:Y:S01]  /*3f80*/  LDC R18, c[0x0][0xb20] ;  /* 0x0002c800ff127b82 */ /* 0x000ea20000000800 */
[----:B-1----:R-:W-:Y:S01]  /*3f90*/  ISETP.NE.AND P1, PT, R0, 0x1, PT ;  /* 0x000000010000780c */ /* 0x002fe20003f25270 */
[----:B------:R-:W-:-:S02]  /*3fa0*/  UISETP.NE.AND.EX UP2, UPT, UR9, URZ, UPT, UP2 ;  /* 0x000000ff0900728c */ /* 0x000fc4000bf45320 */
[----:B------:R-:W-:Y:S02]  /*3fb0*/  UIADD3 UR17, UPT, UPT, UR7, 0xc8, URZ ;  /* 0x000000c807117890 */ /* 0x000fe4000fffe0ff */
[----:B------:R-:W-:Y:S02]  /*3fc0*/  UPRMT UR13, UR37, 0x654, UR13 ;  /* 0x00000654250d7896 */ /* 0x000fe4000800000d */
[----:B------:R-:W1:Y:S01]  /*3fd0*/  LDC.64 R32, c[0x0][0x348] ;  /* 0x0000d200ff207b82 */ /* 0x000e620000000a00 */
[----:B------:R-:W-:-:S07]  /*3fe0*/  UISETP.NE.AND.EX UP3, UPT, UR5, URZ, UPT, UP3 ;  /* 0x000000ff0500728c */ /* 0x000fce000bf65330 */
[----:B------:R-:W4:Y:S08]  /*3ff0*/  LDC.64 R16, c[0x0][0xb10] ;  /* 0x0002c400ff107b82 */ /* 0x000f300000000a00 */
[----:B------:R-:W1:Y:S08]  /*4000*/  LDC.64 R6, c[0x0][0xb18] ;  /* 0x0002c600ff067b82 */ /* 0x000e700000000a00 */
[----:B------:R-:W1:Y:S08]  /*4010*/  LDC.64 R4, c[0x0][0xb28] ;  /* 0x0002ca00ff047b82 */ /* 0x000e700000000a00 */
[----:B--23--:R-:W1:Y:S02]  /*4020*/  LDC R22, c[0x0][0x374] ;  /* 0x0000dd00ff167b82 */ /* 0x00ce640000000800 */
.L_x_86:
[C---:B------:R-:W-:Y:S02]  /*4030*/  LEA R0, R30.reuse, UR7, 0x3 ;  /* 0x000000071e007c11 */ /* 0x040fe4000f8e18ff */
[----:B------:R-:W-:Y:S02]  /*4040*/  SHF.L.U32 R3, R29, 0x1f, RZ ;  /* 0x0000001f1d037819 */ /* 0x000fe400000006ff */
[----:B------:R-:W-:Y:S02]  /*4050*/  LEA R24, R30, UR7, 0x4 ;  /* 0x000000071e187c11 */ /* 0x000fe4000f8e20ff */
[----:B--2---:R-:W2:Y:S02]  /*4060*/  SYNCS.PHASECHK.TRANS64.TRYWAIT P0, [R0+URZ+0x100], R3 ;  /* 0x00010003000075a7 */ /* 0x004ea400080011ff */
[----:B--2---:R-:W-:Y:S05]  /*4070*/  @!P0 BRA `(.L_x_77) ;  /* 0x0000005000288947 */ /* 0x004fea0003800000 */
.L_x_172:
[----:B------:R-:W-:Y:S01]  /*4080*/  ISETP.GE.AND P0, PT, R40, 0x1, PT ;  /* 0x000000012800780c */ /* 0x000fe20003f06270 */
[----:B------:R-:W3:Y:S01]  /*4090*/  LDS.128 R24, [R24+0x190] ;  /* 0x0001900018187984 */ /* 0x000ee20000000c00 */
[----:B--2---:R-:W-:Y:S01]  /*40a0*/  VIADD R0, R0, 0x110 ;  /* 0x0000011000007836 */ /* 0x004fe20000000000 */
[----:B------:R-:W-:Y:S01]  /*40b0*/  @!PT LDS RZ, [RZ] ;  /* 0x00000000fffff984 */ /* 0x000fe20000000800 */
[----:B------:R-:W-:Y:S01]  /*40c0*/  @!PT LDS RZ, [RZ] ;  /* 0x00000000fffff984 */ /* 0x000fe20000000800 */
[----:B------:R-:W-:Y:S01]  /*40d0*/  @!PT LDS RZ, [RZ] ;  /* 0x00000000fffff984 */ /* 0x000fe20000000800 */
[----:B------:R-:W-:Y:S01]  /*40e0*/  @!PT LDS RZ, [RZ] ;  /* 0x00000000fffff984 */ /* 0x000fe20000000800 */
[----:B------:R2:W-:Y:S06]  /*40f0*/  MEMBAR.ALL.CTA ;  /* 0x0000000000007992 */ /* 0x0005ec0000008000 */
[----:B--2---:R-:W2:Y:S01]  /*4100*/  FENCE.VIEW.ASYNC.S ;  /* 0x00000000000073c6 */ /* 0x004ea20000000000 */
[----:B------:R-:W-:Y:S04]  /*4110*/  PRMT R0, RZ, 0x654, R0 ;  /* 0x00000654ff007816 */ /* 0x000fe80000000000 */
[----:B--2---:R2:W-:Y:S01]  /*4120*/  SYNCS.ARRIVE.TRANS64.RED.A1T0 RZ, [R0+URZ], RZ ;  /* 0x000000ff00ff79a7 */ /* 0x0045e200081004ff */
[----:B---3--:R-:W-:Y:S11]  /*4130*/  LOP3.LUT P3, RZ, R26, 0x1, RZ, 0xc0, !PT ;  /* 0x000000011aff7812 */ /* 0x008ff6000786c0ff */
[----:B------:R-:W-:Y:S02]  /*4140*/  @!UPT UIADD3 URZ, UPT, UPT, URZ, URZ, URZ ;  /* 0x000000fffffff290 */ /* 0x000fe4000fffe0ff */
[----:B------:R-:W-:Y:S02]  /*4150*/  @P3 MOV R13, R24 ;  /* 0x00000018000d3202 */ /* 0x000fe40000000f00 */
[----:B------:R-:W-:Y:S01]  /*4160*/  @P3 LOP3.LUT R8, R25, 0xffff, RZ, 0xc0, !PT ;  /* 0x0000ffff19083812 */ /* 0x000fe200078ec0ff */
[----:B--2---:R-:W-:Y:S06]  /*4170*/  @!P0 BRA `(.L_x_78) ;  /* 0x0000000000a48947 */ /* 0x004fec0003800000 */
[----:B-1----:R-:W-:Y:S01]  /*4180*/  IMAD.HI.U32 R35, R22, R7, RZ ;  /* 0x0000000716237227 */ /* 0x002fe200078e00ff */
[----:B------:R-:W-:Y:S02]  /*4190*/  ISETP.NE.AND P0, PT, R6, 0x1, PT ;  /* 0x000000010600780c */ /* 0x000fe40003f05270 */
[----:B------:R-:W-:Y:S01]  /*41a0*/  ISETP.NE.AND P2, PT, R40, 0x1, PT ;  /* 0x000000012800780c */ /* 0x000fe20003f45270 */
[----:B----4-:R-:W-:Y:S01]  /*41b0*/  IMAD.HI.U32 R34, R19, R16, RZ ;  /* 0x0000001013227227 */ /* 0x010fe200078e00ff */
[----:B------:R-:W-:Y:S02]  /*41c0*/  SHF.R.U32.HI R35, RZ, R18, R35 ;  /* 0x00000012ff237219 */ /* 0x000fe40000011623 */
[----:B------:R-:W-:Y:S01]  /*41d0*/  ISETP.NE.AND P4, PT, R2, 0x1, PT ;  /* 0x000000010200780c */ /* 0x000fe20003f85270 */
[----:B------:R-:W-:Y:S01]  /*41e0*/  IMAD.HI.U32 R36, R13, R16, RZ ;  /* 0x000000100d247227 */ /* 0x000fe200078e00ff */
[----:B------:R-:W-:Y:S02]  /*41f0*/  SHF.R.U32.HI R34, RZ, R17, R34 ;  /* 0x00000011ff227219 */ /* 0x000fe40000011622 */
[----:B------:R-:W-:Y:S01]  /*4200*/  SEL R3, R22, R35, !P0 ;  /* 0x0000002316037207 */ /* 0x000fe20004000000 */
[C---:B------:R-:W-:Y:S01]  /*4210*/  IMAD.HI.U32 R35, R8.reuse, R7, RZ ;  /* 0x0000000708237227 */ /* 0x040fe200078e00ff */
[----:B------:R-:W-:Y:S02]  /*4220*/  SEL R11, R19, R34, !P4 ;  /* 0x00000022130b7207 */ /* 0x000fe40006000000 */
[----:B------:R-:W-:Y:S01]  /*4230*/  SHF.R.U32.HI R36, RZ, R17, R36 ;  /* 0x00000011ff247219 */ /* 0x000fe20000011624 */
[----:B------:R-:W-:Y:S01]  /*4240*/  IMAD.HI.U32 R38, R3, R4, RZ ;  /* 0x0000000403267227 */ /* 0x000fe200078e00ff */
[----:B------:R-:W-:Y:S03]  /*4250*/  SHF.R.U32.HI R35, RZ, R18, R35 ;  /* 0x00000012ff237219 */ /* 0x000fe60000011623 */
[----:B------:R-:W-:Y:S01]  /*4260*/  IMAD.HI.U32 R34, R11, R4, RZ ;  /* 0x000000040b227227 */ /* 0x000fe200078e00ff */
[----:B------:R-:W-:Y:S02]  /*4270*/  @P2 SHF.R.U32.HI R3, RZ, R5, R38 ;  /* 0x00000005ff032219 */ /* 0x000fe40000011626 */
[----:B------:R-:W-:Y:S02]  /*4280*/  SEL R9, R8, R35, !P0 ;  /* 0x0000002308097207 */ /* 0x000fe40004000000 */
[----:B------:R-:W-:Y:S01]  /*4290*/  @P2 SHF.R.U32.HI R11, RZ, R5, R34 ;  /* 0x00000005ff0b2219 */ /* 0x000fe20000011622 */
[C---:B------:R-:W-:Y:S01]  /*42a0*/  IMAD R10, R40.reuse, R3, RZ ;  /* 0x00000003280a7224 */ /* 0x040fe200078e02ff */
[----:B------:R-:W-:Y:S01]  /*42b0*/  SEL R3, R13, R36, !P4 ;  /* 0x000000240d037207 */ /* 0x000fe20006000000 */
[C---:B------:R-:W-:Y:S03]  /*42c0*/  IMAD.HI.U32 R14, R9.reuse, R4, RZ ;  /* 0x00000004090e7227 */ /* 0x040fe600078e00ff */
[----:B------:R-:W-:Y:S01]  /*42d0*/  ISETP.GE.AND P0, PT, R9, R10, PT ;  /* 0x0000000a0900720c */ /* 0x000fe20003f06270 */
[C---:B------:R-:W-:Y:S01]  /*42e0*/  IMAD R12, R40.reuse, R11, RZ ;  /* 0x0000000b280c7224 */ /* 0x040fe200078e02ff */
[-C--:B------:R-:W-:Y:S04]  /*42f0*/  SHF.R.U32.HI R14, RZ, R5.reuse, R14 ;  /* 0x00000005ff0e7219 */ /* 0x080fe8000001160e */
[----:B------:R-:W-:Y:S02]  /*4300*/  ISETP.GE.OR P0, PT, R3, R12, P0 ;  /* 0x0000000c0300720c */ /* 0x000fe40000706670 */
[----:B------:R-:W-:Y:S05]  /*4310*/  SEL R15, R9, R14, !P2 ;  /* 0x0000000e090f7207 */ /* 0x000fea0005000000 */
[----:B------:R-:W-:Y:S04]  /*4320*/  IMAD.MOV R14, RZ, RZ, -R15 ;  /* 0x000000ffff0e7224 */ /* 0x000fe800078e0a0f */
[----:B------:R-:W-:Y:S02]  /*4330*/  IMAD R14, R40, R14, R9 ;  /* 0x0000000e280e7224 */ /* 0x000fe400078e0209 */
[C---:B------:R-:W-:Y:S05]  /*4340*/  @!P0 IMAD.HI.U32 R10, R3.reuse, R4, RZ ;  /* 0x00000004030a8227 */ /* 0x040fea00078e00ff */
[----:B------:R-:W-:Y:S04]  /*4350*/  @!P0 SHF.R.U32.HI R10, RZ, R5, R10 ;  /* 0x00000005ff0a8219 */ /* 0x000fe8000001160a */
[----:B------:R-:W-:Y:S01]  /*4360*/  @!P0 SEL R0, R3, R10, !P2 ;  /* 0x0000000a03008207 */ /* 0x000fe20005000000 */
[----:B------:R-:W-:Y:S03]  /*4370*/  IMAD.MOV R10, RZ, RZ, -R3 ;  /* 0x000000ffff0a7224 */ /* 0x000fe600078e0a03 */
[----:B------:R-:W-:Y:S01]  /*4380*/  @!P0 IADD3 R15, PT, PT, R15, -R0, RZ ;  /* 0x800000000f0f8210 */ /* 0x000fe20007ffe0ff */
[----:B------:R-:W-:Y:S01]  /*4390*/  @!P0 IMAD R0, R11, R14, R0 ;  /* 0x0000000e0b008224 */ /* 0x000fe200078e0200 */
[----:B------:R-:W-:Y:S01]  /*43a0*/  IADD3 R11, PT, PT, -R9, RZ, RZ ;  /* 0x000000ff090b7210 */ /* 0x000fe20007ffe1ff */
[----:B------:R-:W-:Y:S02]  /*43b0*/  IMAD R13, R2, R10, R13 ;  /* 0x0000000a020d7224 */ /* 0x000fe400078e020d */
[----:B------:R-:W-:Y:S02]  /*43c0*/  @!P0 IMAD R9, R15, R40, R3 ;  /* 0x000000280f098224 */ /* 0x000fe400078e0203 */
[----:B------:R-:W-:Y:S02]  /*43d0*/  @!P0 IMAD.MOV.U32 R3, RZ, RZ, R0 ;  /* 0x000000ffff038224 */ /* 0x000fe400078e0000 */
[----:B------:R-:W-:Y:S02]  /*43e0*/  IMAD R8, R6, R11, R8 ;  /* 0x0000000b06087224 */ /* 0x000fe400078e0208 */
[----:B------:R-:W-:Y:S02]  /*43f0*/  IMAD R13, R3, R2, R13 ;  /* 0x00000002030d7224 */ /* 0x000fe400078e020d */
[----:B------:R-:W-:Y:S02]  /*4400*/  IMAD R8, R9, R6, R8 ;  /* 0x0000000609087224 */ /* 0x000fe400078e0208 */
.L_x_78:
[----:B------:R-:W-:Y:S05]  /*4410*/  BRA.U UP1, `(.L_x_79) ;  /* 0x0000000101107547 */ /* 0x000fea000b800000 */
[----:B------:R-:W-:Y:S04]  /*4420*/  MOV R0, UR6 ;  /* 0x0000000600007c02 */ /* 0x000fe80008000f00 */
[----:B------:R-:W-:Y:S04]  /*4430*/  SHF.L.U32 R3, R0, 0x1f, RZ ;  /* 0x0000001f00037819 */ /* 0x000fe800000006ff */
[----:B------:R-:W2:Y:S02]  /*4440*/  SYNCS.PHASECHK.TRANS64.TRYWAIT P0, [UR7+0xf8], R3 ;  /* 0x0000f803ff0075a7 */ /* 0x000ea40008001107 */
[----:B--2---:R-:W-:Y:S05]  /*4450*/  @!P0 BRA `(.L_x_80) ;  /* 0x0000004c00448947 */ /* 0x004fea0003800000 */
.L_x_79:
[----:B------:R-:W-:Y:S02]  /*4460*/  R2UR UR27, R21 ;  /* 0x00000000151b72ca */ /* 0x000fe400000e0000 */
[----:B------:R-:W-:Y:S02]  /*4470*/  R2UR UR26, R20 ;  /* 0x00000000141a72ca */ /* 0x000fe400000e0000 */
[----:B------:R-:W-:Y:S02]  /*4480*/  ISETP.NE.U32.AND P2, PT, RZ, UR4, PT ;  /* 0x00000004ff007c0c */ /* 0x000fe4000bf45070 */
[----:B------:R-:W-:Y:S02]  /*4490*/  SHF.L.U32 R12, R31, 0x1f, RZ ;  /* 0x0000001f1f0c7819 */ /* 0x000fe400000006ff */
[----:B------:R-:W-:Y:S05]  /*44a0*/  ISETP.NE.AND.EX P2, PT, RZ, UR5, PT, P2 ;  /* 0x00000005ff007c0c */ /* 0x000fea000bf45320 */
[----:B------:R-:W-:Y:S02]  /*44b0*/  USHF.L.U32 UR27, UR27, 0x6, URZ ;  /* 0x000000061b1b7899 */ /* 0x000fe400080006ff */
[----:B------:R-:W-:Y:S01]  /*44c0*/  UIMAD UR26, UR26, 0xc0, URZ ;  /* 0x000000c01a1a78a4 */ /* 0x000fe2000f8e02ff */
[----:B------:R-:W-:Y:S11]  /*44d0*/  BRA.U !UP3, `(.L_x_81) ;  /* 0x000000010b347547 */ /* 0x000ff6000b800000 */
[----:B------:R-:W-:Y:S01]  /*44e0*/  UPLOP3.LUT UP0, UPT, UPT, UPT, UP2, 0x80, 0x8 ;  /* 0x000000000008789c */ /* 0x000fe20003f0f020 */
[----:B--2---:R-:W-:Y:S02]  /*44f0*/  HFMA2 R0, -RZ, RZ, 0, 5.9604644775390625e-08 ;  /* 0x00000001ff007431 */ /* 0x004fe400000001ff */
[----:B------:R-:W-:Y:S03]  /*4500*/  IMAD.MOV.U32 R89, RZ, RZ, 0x1 ;  /* 0x00000001ff597424 */ /* 0x000fe600078e00ff */
[----:B------:R-:W-:Y:S05]  /*4510*/  PLOP3.LUT P0, PT, PT, PT, UP0, 0x80, 0x8 ;  /* 0x000000000008781c */ /* 0x000fea0003f0f008 */
[----:B------:R-:W2:Y:S01]  /*4520*/  @UP0 LDCU.64 UR10, c[0x0][0x888] ;  /* 0x00011100ff0a07ac */ /* 0x000ea20008000a00 */
[----:B------:R-:W-:Y:S07]  /*4530*/  @UP0 UIMAD UR8, UR36, UR4, URZ ;  /* 0x00000004240802a4 */ /* 0x000fee000f8e02ff */
[----:B------:R-:W-:Y:S01]  /*4540*/  @!P0 PRMT R89, R0, 0x7610, R89 ;  /* 0x0000761000598816 */ /* 0x000fe20000000059 */
[----:B--2---:R-:W-:Y:S03]  /*4550*/  @UP0 UIMAD.WIDE UR10, UR8, 0x4, UR10 ;  /* 0x00000004080a08a5 */ /* 0x004fe6000f8e020a */
[----:B------:R-:W2:Y:S03]  /*4560*/  @!UP0 LDCU UR8, c[0x0][0x880] ;  /* 0x00011000ff0887ac */ /* 0x000ea60008000800 */
[----:B------:R-:W-:Y:S01]  /*4570*/  IMAD.U32 R10, RZ, RZ, UR10 ;  /* 0x0000000aff0a7e24 */ /* 0x000fe2000f8e00ff */
[----:B------:R-:W-:Y:S05]  /*4580*/  MOV R11, UR11 ;  /* 0x0000000b000b7c02 */ /* 0x000fea0008000f00 */
[----:B-----5:R3:W5:Y:S02]  /*4590*/  @P0 LDG.E R48, desc[UR46][R10.64] ;  /* 0x0000002e0a300981 */ /* 0x020764000c1e1900 */
[----:B--23--:R-:W-:Y:S07]  /*45a0*/  @!P0 IMAD.U32 R48, RZ, RZ, UR8 ;  /* 0x00000008ff308e24 */ /* 0x00cfee000f8e00ff */
.L_x_81:
[----:B-----5:R-:W-:Y:S01]  /*45b0*/  @!P2 ISETP.EQ.AND P0, PT, R48, RZ, PT ;  /* 0x000000ff3000a20c */ /* 0x020fe20003f02270 */
[----:B------:R-:W-:Y:S01]  /*45c0*/  @!UPT UIADD3 URZ, UPT, UPT, URZ, URZ, URZ ;  /* 0x000000fffffff290 */ /* 0x000fe2000fffe0ff */
[----:B------:R-:W-:Y:S11]  /*45d0*/  @!P2 BRA `(.L_x_82) ;  /* 0x000000000014a947 */ /* 0x000ff60003800000 */
[----:B------:R-:W-:Y:S02]  /*45e0*/  LOP3.LUT P2, RZ, R89, 0xff, RZ, 0xc0, !PT ;  /* 0x000000ff59ff7812 */ /* 0x000fe4000784c0ff */
[----:B------:R-:W-:Y:S04]  /*45f0*/  PLOP3.LUT P0, PT, PT, PT, UP0, 0x80, 0x8 ;  /* 0x000000000008781c */ /* 0x000fe80003f0f008 */
[----:B------:R-:W-:Y:S07]  /*4600*/  PLOP3.LUT P0, PT, P0, PT, PT, 0x8, 0x80 ;  /* 0x000000000080781c */ /* 0x000fee000070e170 */
[----:B------:R-:W-:Y:S11]  /*4610*/  @P2 ISETP.EQ.AND P0, PT, R48, RZ, PT ;  /* 0x000000ff3000220c */ /* 0x000ff60003f02270 */
[----:B------:R-:W-:Y:S02]  /*4620*/  @!UPT UIADD3 URZ, UPT, UPT, URZ, URZ, URZ ;  /* 0x000000fffffff290 */ /* 0x000fe4000fffe0ff */
.L_x_82:
[----:B------:R-:W3:Y:S01]  /*4630*/  SYNCS.PHASECHK.TRANS64.TRYWAIT P2, [UR7+0xd8], R12 ;  /* 0x0000d80cff0075a7 */ /* 0x000ee20008041107 */
[----:B------:R-:W-:Y:S04]  /*4640*/  ELECT P4, URZ, PT ;  /* 0x0000000000ff782f */ /* 0x000fe80003880000 */
[----:B------:R-:W-:Y:S11]  /*4650*/  PLOP3.LUT P4, PT, P0, P4, PT, 0xf2, 0x2f ;  /* 0x00000000002f781c */ /* 0x000ff60000789e72 */
[----:B------:R-:W-:Y:S02]  /*4660*/  @!UPT UIADD3 URZ, UPT, UPT, URZ, URZ, URZ ;  /* 0x000000fffffff290 */ /* 0x000fe4000fffe0ff */
[----:B-1----:R-:W-:Y:S05]  /*4670*/  @!P4 IADD3 R9, P0, PT, R32, 0x580, RZ ;  /* 0x000005802009c810 */ /* 0x002fea0007f1e0ff */
[----:B--2---:R-:W-:Y:S01]  /*4680*/  @!P4 IMAD.X R0, RZ, RZ, R33, P0 ;  /* 0x000000ffff00c224 */ /* 0x004fe200000e0621 */
[----:B---3--:R-:W-:Y:S07]  /*4690*/  @!P2 BRA `(.L_x_83) ;  /* 0x0000004800cca947 */ /* 0x008fee0003800000 */
.L_x_175:
[----:B------:R-:W-:Y:S01]  /*46a0*/  @!P4 R2UR UR8, R0 ;  /* 0x000000000008c2ca */ /* 0x000fe200000e0000 */
[----:B------:R-:W-:Y:S01]  /*46b0*/  VOTEU.ALL UP1, P4 ;  /* 0x0000000000ff7886 */ /* 0x000fe20002020000 */
[----:B------:R-:W-:Y:S01]  /*46c0*/  @!P4 R2UR UR9, R9 ;  /* 0x000000000909c2ca */ /* 0x000fe200000e0000 */
[----:B------:R-:W-:Y:S01]  /*46d0*/  @!P4 IMAD.MOV.U32 R0, RZ, RZ, 0x1000 ;  /* 0x00001000ff00c424 */ /* 0x000fe200078e00ff */
[----:B------:R-:W-:Y:S01]  /*46e0*/  UMOV UR10, 0x0 ;  /* 0x00000000000a7882 */ /* 0x000fe20000000000 */
[----:B------:R-:W-:Y:S01]  /*46f0*/  UMOV UR11, 0x10000000 ;  /* 0x10000000000b7882 */ /* 0x000fe20000000000 */
[----:B------:R-:W-:Y:S01]  /*4700*/  @!UP1 UIADD3 UR24, UPT, UPT, UR7, 0x200, URZ ;  /* 0x0000020007189890 */ /* 0x000fe2000fffe0ff */
[----:B------:R-:W-:Y:S01]  /*4710*/  @!P4 IADD3 R21, P0, PT, R32, 0x580, RZ ;  /* 0x000005802015c810 */ /* 0x000fe20007f1e0ff */
[----:B------:R-:W-:Y:S01]  /*4720*/  VOTEU.ALL UP1, P4 ;  /* 0x0000000000ff7886 */ /* 0x000fe20002020000 */
[----:B------:R-:W-:Y:S03]  /*4730*/  UMOV UR28, UR36 ;  /* 0x00000024001c7c82 */ /* 0x000fe60008000000 */
[----:B------:R-:W-:Y:S02]  /*4740*/  @!P4 IMAD.X R20, RZ, RZ, R33, P0 ;  /* 0x000000ffff14c224 */ /* 0x000fe400000e0621 */
[----:B------:R-:W-:Y:S01]  /*4750*/  IMAD.U32 R11, RZ, RZ, UR8 ;  /* 0x00000008ff0b7e24 */ /* 0x000fe2000f8e00ff */
[----:B------:R-:W-:Y:S01]  /*4760*/  UPRMT UR8, UR37, 0x654, UR25 ;  /* 0x0000065425087896 */ /* 0x000fe20008000019 */
[----:B------:R-:W-:Y:S03]  /*4770*/  IMAD.U32 R10, RZ, RZ, UR9 ;  /* 0x00000009ff0a7e24 */ /* 0x000fe6000f8e00ff */
[----:B------:R-:W-:Y:S02]  /*4780*/  @!P4 R2UR UR15, R11 ;  /* 0x000000000b0fc2ca */ /* 0x000fe400000e0000 */
[----:B------:R-:W-:Y:S11]  /*4790*/  @!P4 R2UR UR14, R10 ;  /* 0x000000000a0ec2ca */ /* 0x000ff600000e0000 */
[----:B------:R-:W-:Y:S02]  /*47a0*/  @!UPT UIADD3 URZ, UPT, UPT, URZ, URZ, URZ ;  /* 0x000000fffffff290 */ /* 0x000fe4000fffe0ff */
[----:B------:R2:W-:Y:S01]  /*47b0*/  @!UP1 UTMALDG.3D [UR24], [UR14], desc[UR10] ;  /* 0x00000a180e0095b4 */ /* 0x0005e20008011000 */
[----:B------:R2:W-:Y:S01]  /*47c0*/  @!P4 SYNCS.ARRIVE.TRANS64.RED.A0TR RZ, [UR7+0xc0], R0 ;  /* 0x0000c000ffffc9a7 */ /* 0x0005e20008300407 */
[----:B------:R-:W-:Y:S01]  /*47d0*/  SYNCS.ARRIVE.TRANS64.RED.A1T0 RZ, [UR8], RZ ;  /* 0x000000ffffff79a7 */ /* 0x000fe20008100408 */
[----:B------:R-:W3:Y:S02]  /*47e0*/  SYNCS.PHASECHK.TRANS64.TRYWAIT P2, [UR7+0xe0], R12 ;  /* 0x0000e00cff0075a7 */ /* 0x000ee40008041107 */
[----:B--23--:R-:W-:Y:S05]  /*47f0*/  @!P2 BRA `(.L_x_84) ;  /* 0x00000048008ca947 */ /* 0x00cfea0003800000 */
.L_x_177:
[----:B------:R-:W2:Y:S01]  /*4800*/  LDC.64 R14, c[0x0][0xb10] ;  /* 0x0002c400ff0e7b82 */ /* 0x000ea20000000a00 */
[----:B------:R-:W-:Y:S01]  /*4810*/  @!P4 R2UR UR8, R20 ;  /* 0x000000001408c2ca */ /* 0x000fe200000e0000 */
[----:B------:R-:W-:Y:S01]  /*4820*/  VOTEU.ALL UP1, P4 ;  /* 0x0000000000ff7886 */ /* 0x000fe20002020000 */
[----:B------:R-:W-:Y:S01]  /*4830*/  @!P4 R2UR UR9, R21 ;  /* 0x000000001509c2ca */ /* 0x000fe200000e0000 */
[----:B------:R-:W-:Y:S01]  /*4840*/  UMOV UR10, 0x0 ;  /* 0x00000000000a7882 */ /* 0x000fe20000000000 */
[----:B------:R-:W-:Y:S03]  /*4850*/  UMOV UR11, 0x10000000 ;  /* 0x10000000000b7882 */ /* 0x000fe60000000000 */
[----:B------:R-:W3:Y:S01]  /*4860*/  LDC.64 R10, c[0x0][0xb18] ;  /* 0x0002c600ff0a7b82 */ /* 0x000ee20000000a00 */
[----:B------:R-:W-:Y:S01]  /*4870*/  @!UP1 UIADD3 UR18, UPT, UPT, UR26, 0x40, URZ ;  /* 0x000000401a129890 */ /* 0x000fe2000fffe0ff */
[----:B------:R-:W-:Y:S01]  /*4880*/  @P3 SHF.R.U32.HI R28, RZ, 0x10, R25 ;  /* 0x00000010ff1c3819 */ /* 0x000fe20000011619 */
[----:B------:R-:W-:Y:S01]  /*4890*/  @!UP1 UIADD3 UR16, UPT, UPT, UR7, 0x1200, URZ ;  /* 0x0000120007109890 */ /* 0x000fe2000fffe0ff */
[----:B------:R-:W-:Y:S01]  /*48a0*/  VIADD R30, R30, 0x1 ;  /* 0x000000011e1e7836 */ /* 0x000fe20000000000 */
[----:B------:R-:W-:Y:S03]  /*48b0*/  VOTEU.ALL UP1, P4 ;  /* 0x0000000000ff7886 */ /* 0x000fe60002020000 */
[----:B------:R-:W5:Y:S01]  /*48c0*/  @!P1 LDC R0, c[0x0][0xb20] ;  /* 0x0002c800ff009b82 */ /* 0x000f620000000800 */
[----:B------:R-:W-:Y:S01]  /*48d0*/  UMOV UR19, UR27 ;  /* 0x0000001b00137c82 */ /* 0x000fe20008000000 */
[----:B------:R-:W-:Y:S01]  /*48e0*/  IMAD.U32 R21, RZ, RZ, UR8 ;  /* 0x00000008ff157e24 */ /* 0x000fe2000f8e00ff */
[----:B------:R-:W-:Y:S05]  /*48f0*/  UMOV UR20, UR36 ;  /* 0x0000002400147c82 */ /* 0x000fea0008000000 */
[----:B-1----:R-:W1:Y:S01]  /*4900*/  @!P1 LDC R3, c[0x0][0xb0c] ;  /* 0x0002c300ff039b82 */ /* 0x002e620000000800 */
[----:B------:R-:W-:Y:S01]  /*4910*/  IMAD.U32 R20, RZ, RZ, UR9 ;  /* 0x00000009ff147e24 */ /* 0x000fe2000f8e00ff */
[----:B------:R-:W-:Y:S01]  /*4920*/  UPRMT UR8, UR37, 0x654, UR17 ;  /* 0x0000065425087896 */ /* 0x000fe20008000011 */
[----:B------:R-:W-:Y:S03]  /*4930*/  @!P4 R2UR UR15, R21 ;  /* 0x00000000150fc2ca */ /* 0x000fe600000e0000 */
[----:B------:R-:W-:Y:S01]  /*4940*/  @!P4 R2UR UR14, R20 ;  /* 0x00000000140ec2ca */ /* 0x000fe200000e0000 */
[----:B------:R-:W-:Y:S11]  /*4950*/  @!P4 IMAD.MOV.U32 R20, RZ, RZ, 0x1000 ;  /* 0x00001000ff14c424 */ /* 0x000ff600078e00ff */
[----:B------:R-:W-:Y:S01]  /*4960*/  @!UPT UIADD3 URZ, UPT, UPT, URZ, URZ, URZ ;  /* 0x000000fffffff290 */ /* 0x000fe2000fffe0ff */
[----:B------:R1:W-:Y:S01]  /*4970*/  @!UP1 UTMALDG.3D [UR16], [UR14], desc[UR10] ;  /* 0x00000a100e0095b4 */ /* 0x0003e20008011000 */
[----:B------:R1:W-:Y:S02]  /*4980*/  @!P4 SYNCS.ARRIVE.TRANS64.RED.A0TR RZ, [UR7+0xc8], R20 ;  /* 0x0000c814ffffc9a7 */ /* 0x0003e40008300407 */
[----:B-1----:R-:W-:Y:S01]  /*4990*/  @!P1 ISETP.NE.AND P2, PT, R3, 0x1, PT ;  /* 0x000000010300980c */ /* 0x002fe20003f45270 */
[C---:B--2---:R-:W-:Y:S01]  /*49a0*/  @!P1 IMAD.HI.U32 R14, R13.reuse, R14, RZ ;  /* 0x0000000e0d0e9227 */ /* 0x044fe200078e00ff */
[----:B---3--:R-:W-:Y:S03]  /*49b0*/  @!P1 ISETP.NE.AND P0, PT, R10, 0x1, PT ;  /* 0x000000010a00980c */ /* 0x008fe60003f05270 */
[C---:B------:R-:W-:Y:S01]  /*49c0*/  @!P1 IMAD.HI.U32 R11, R8.reuse, R11, RZ ;  /* 0x0000000b080b9227 */ /* 0x040fe200078e00ff */
[----:B------:R-:W-:Y:S04]  /*49d0*/  @!P1 SHF.R.U32.HI R14, RZ, R15, R14 ;  /* 0x0000000fff0e9219 */ /* 0x000fe8000001160e */
[----:B-----5:R-:W-:Y:S01]  /*49e0*/  @!P1 SHF.R.U32.HI R9, RZ, R0, R11 ;  /* 0x00000000ff099219 */ /* 0x020fe2000001160b */
[----:B------:R-:W-:Y:S01]  /*49f0*/  SYNCS.ARRIVE.TRANS64.RED.A1T0 RZ, [UR8], RZ ;  /* 0x000000ffffff79a7 */ /* 0x000fe20008100408 */
[----:B------:R-:W-:Y:S02]  /*4a00*/  @!P1 SEL R14, R13, R14, !P2 ;  /* 0x0000000e0d0e9207 */ /* 0x000fe40005000000 */
[----:B------:R-:W-:Y:S01]  /*4a10*/  @!P1 SEL R9, R8, R9, !P0 ;  /* 0x0000000908099207 */ /* 0x000fe20004000000 */
[----:B------:R-:W1:Y:S04]  /*4a20*/  SYNCS.PHASECHK.TRANS64.TRYWAIT P5, [UR7+0xe8], R12 ;  /* 0x0000e80cff0075a7 */ /* 0x000e6800080a1107 */
[----:B------:R-:W-:Y:S02]  /*4a30*/  @!P1 IMAD.IADD R0, R9, 0x1, -R14 ;  /* 0x0000000109009824 */ /* 0x000fe400078e0a0e */
[----:B------:R-:W-:Y:S02]  /*4a40*/  @!P1 IMAD.IADD R9, R14, 0x1, -R9 ;  /* 0x000000010e099824 */ /* 0x000fe400078e0a09 */
[----:B------:R-:W-:Y:S02]  /*4a50*/  @!P1 IMAD R13, R0, R3, R13 ;  /* 0x00000003000d9224 */ /* 0x000fe400078e020d */
[----:B------:R-:W-:Y:S01]  /*4a60*/  @!P1 IMAD R8, R9, R10, R8 ;  /* 0x0000000a09089224 */ /* 0x000fe200078e0208 */
[----:B-1----:R-:W-:Y:S06]  /*4a70*/  @!P5 BRA `(.L_x_85) ;  /* 0x000000480004d947 */ /* 0x002fec0003800000 */
.L_x_179:
[----:B-1----:R-:W-:Y:S01]  /*4a80*/  @!P4 IADD3 R3, P0, PT, R32, 0x580, RZ ;  /* 0x000005802003c810 */ /* 0x002fe20007f1e0ff */
[----:B------:R-:W-:Y:S01]  /*4a90*/  VOTEU.ALL UP1, P4 ;  /* 0x0000000000ff7886 */ /* 0x000fe20002020000 */
[----:B------:R-:W-:Y:S01]  /*4aa0*/  UMOV UR18, 0x0 ;  /* 0x0000000000127882 */ /* 0x000fe20000000000 */
[----:B------:R-:W-:Y:S01]  /*4ab0*/  UMOV UR19, 0x10000000 ;  /* 0x1000000000137882 */ /* 0x000fe20000000000 */
[----:B------:R-:W-:Y:S01]  /*4ac0*/  @!P4 R2UR UR9, R3 ;  /* 0x000000000309c2ca */ /* 0x000fe200000e0000 */
[----:B------:R-:W-:Y:S01]  /*4ad0*/  @!P4 IMAD.X R0, RZ, RZ, R33, P0 ;  /* 0x000000ffff00c224 */ /* 0x000fe200000e0621 */
[----:B------:R-:W-:Y:S01]  /*4ae0*/  @!UP1 UIADD3 UR10, UPT, UPT, UR26, 0x80, URZ ;  /* 0x000000801a0a9890 */ /* 0x000fe2000fffe0ff */
[----:B------:R-:W-:Y:S01]  /*4af0*/  ISETP.NE.AND P0, PT, R30, 0x2, PT ;  /* 0x000000021e00780c */ /* 0x000fe20003f05270 */
[----:B------:R-:W-:Y:S01]  /*4b00*/  UMOV UR11, UR27 ;  /* 0x0000001b000b7c82 */ /* 0x000fe20008000000 */
[----:B------:R-:W-:Y:S01]  /*4b10*/  UMOV UR12, UR36 ;  /* 0x00000024000c7c82 */ /* 0x000fe20008000000 */
[----:B------:R-:W-:Y:S01]  /*4b20*/  @!P4 R2UR UR8, R0 ;  /* 0x000000000008c2ca */ /* 0x000fe200000e0000 */
[----:B------:R-:W-:Y:S01]  /*4b30*/  IMAD.IADD R20, R8, 0x1, R81 ;  /* 0x0000000108147824 */ /* 0x000fe200078e0251 */
[----:B------:R-:W-:Y:S01]  /*4b40*/  @P3 R2UR UR36, R28 ;  /* 0x000000001c2432ca */ /* 0x000fe200000e0000 */
[----:B------:R-:W-:Y:S01]  /*4b50*/  IMAD.IADD R21, R13, 0x1, R88 ;  /* 0x000000010d157824 */ /* 0x000fe200078e0258 */
[----:B------:R-:W-:Y:S02]  /*4b60*/  SEL R0, RZ, 0x1, P0 ;  /* 0x00000001ff007807 */ /* 0x000fe40000000000 */
[----:B------:R-:W-:Y:S01]  /*4b70*/  LOP3.LUT R31, R31, 0x1, RZ, 0x3c, !PT ;  /* 0x000000011f1f7812 */ /* 0x000fe200078e3cff */
[----:B------:R-:W-:Y:S01]  /*4b80*/  IMAD.U32 R10, RZ, RZ, UR9 ;  /* 0x00000009ff0a7e24 */ /* 0x000fe2000f8e00ff */
[----:B------:R-:W-:Y:S01]  /*4b90*/  @!UP1 UIADD3 UR9, UPT, UPT, UR7, 0xd0, URZ ;  /* 0x000000d007099890 */ /* 0x000fe2000fffe0ff */
[----:B------:R-:W-:Y:S02]  /*4ba0*/  LOP3.LUT R29, R29, R0, RZ, 0x3c, !PT ;  /* 0x000000001d1d7212 */ /* 0x000fe400078e3cff */
[----:B------:R-:W-:Y:S02]  /*4bb0*/  SEL R30, R30, RZ, P0 ;  /* 0x000000ff1e1e7207 */ /* 0x000fe40000000000 */
[----:B------:R-:W-:Y:S01]  /*4bc0*/  IMAD.U32 R11, RZ, RZ, UR8 ;  /* 0x00000008ff0b7e24 */ /* 0x000fe2000f8e00ff */
[----:B------:R-:W-:Y:S01]  /*4bd0*/  @!P4 R2UR UR14, R10 ;  /* 0x000000000a0ec2ca */ /* 0x000fe200000e0000 */
[----:B------:R-:W-:Y:S01]  /*4be0*/  @!UP1 UIADD3 UR8, UPT, UPT, UR7, 0x2200, URZ ;  /* 0x0000220007089890 */ /* 0x000fe2000fffe0ff */
[----:B------:R-:W-:Y:S02]  /*4bf0*/  VOTEU.ALL UP1, P4 ;  /* 0x0000000000ff7886 */ /* 0x000fe40002020000 */
[----:B------:R-:W-:Y:S11]  /*4c00*/  @!P4 R2UR UR15, R11 ;  /* 0x000000000b0fc2ca */ /* 0x000ff600000e0000 */
[----:B------:R-:W-:Y:S02]  /*4c10*/  @!UPT UIADD3 URZ, UPT, UPT, URZ, URZ, URZ ;  /* 0x000000fffffff290 */ /* 0x000fe4000fffe0ff */
[----:B------:R2:W-:Y:S01]  /*4c20*/  @!UP1 UTMALDG.3D [UR8], [UR14], desc[UR18] ;  /* 0x000012080e0095b4 */ /* 0x0005e20008011000 */
[----:B------:R2:W-:Y:S01]  /*4c30*/  @!P4 SYNCS.ARRIVE.TRANS64.RED.A0TR RZ, [UR7+0xd0], R23 ;  /* 0x0000d017ffffc9a7 */ /* 0x0005e20008300407 */
[----:B------:R-:W-:Y:S01]  /*4c40*/  UPLOP3.LUT UP1, UPT, UPT, UPT, UPT, 0x80, 0x8 ;  /* 0x000000000008789c */ /* 0x000fe20003f2f070 */
[----:B------:R-:W-:Y:S01]  /*4c50*/  SYNCS.ARRIVE.TRANS64.RED.A1T0 RZ, [UR13], RZ ;  /* 0x000000ffffff79a7 */ /* 0x000fe2000810040d */
[----:B------:R-:W-:Y:S09]  /*4c60*/  @P3 BRA `(.L_x_86) ;  /* 0xfffffff000f03947 */ /* 0x000ff2000383ffff */
[----:B------:R-:W-:-:S04]  /*4c70*/  SHF.L.U32 R3, R31, 0x1f, RZ ;  /* 0x0000001f1f037819 */ /* 0x000fc800000006ff */
[----:B------:R-:W1:Y:S02]  /*4c80*/  SYNCS.PHASECHK.TRANS64.TRYWAIT P0, [UR7+0xd8], R3 ;  /* 0x0000d803ff0075a7 */ /* 0x000e640008001107 */
[----:B-1----:R-:W-:Y:S05]  /*4c90*/  @!P0 BRA `(.L_x_87) ;  /* 0x0000004400948947 */ /* 0x002fea0003800000 */
.L_x_181:
[----:B------:R-:W3:Y:S02]  /*4ca0*/  SYNCS.PHASECHK.TRANS64.TRYWAIT P0, [UR7+0xe0], R3 ;  /* 0x0000e003ff0075a7 */ /* 0x000ee40008001107 */
[----:B---3--:R-:W-:Y:S05]  /*4cb0*/  @!P0 BRA `(.L_x_88) ;  /* 0x0000004400a48947 */ /* 0x008fea0003800000 */
.L_x_183:
[----:B-1----:R-:W-:-:S07]  /*4cc0*/  MOV R0, UR7 ;  /* 0x0000000700007c02 */ /* 0x002fce0008000f00 */
.L_x_89:
[----:B-1----:R-:W-:-:S04]  /*4cd0*/  SHF.L.U32 R3, R31, 0x1f, RZ ;  /* 0x0000001f1f037819 */ /* 0x002fc800000006ff */
[----:B------:R1:W3:Y:S03]  /*4ce0*/  SYNCS.PHASECHK.TRANS64.TRYWAIT P0, [R0+URZ+0xe8], R3 ;  /* 0x0000e803000075a7 */ /* 0x0002e600080011ff */
[----:B---3--:R-:W-:Y:S05]  /*4cf0*/  @!P0 NANOSLEEP.SYNCS 0x989680 ;  /* 0x009896800000895d */ /* 0x008fea0003900000 */
[----:B------:R-:W3:Y:S02]  /*4d00*/  @!P0 SYNCS.PHASECHK.TRANS64 P0, [R0+URZ+0xe8], R3 ;  /* 0x0000e803000085a7 */ /* 0x000ee400080010ff */
[----:B--23--:R-:W-:Y:S05]  /*4d10*/  @P0 EXIT ;  /* 0x000000000000094d */ /* 0x00cfea0003800000 */
[----:B------:R-:W-:Y:S05]  /*4d20*/  BRA `(.L_x_89) ;  /* 0xfffffffc00e87947 */ /* 0x000fea000383ffff */
.L_x_76:
[----:B------:R-:W-:-:S06]  /*4d30*/  UISETP.GE.AND UP1, UPT, UR8, 0x4, UPT ;  /* 0x000000040800788c */ /* 0x000fcc000bf26270 */
[----:B------:R-:W-:-:S13]  /*4d40*/  PLOP3.LUT P0, PT, PT, PT, UP1, 0x80, 0x8 ;  /* 0x000000000008781c */ /* 0x000fda0003f0f018 */
[----:B------:R-:W-:Y:S05]  /*4d50*/  @!P0 EXIT ;  /* 0x000000000000894d */ /* 0x000fea0003800000 */
[----:B------:R-:W-:Y:S01]  /*4d60*/  BAR.SYNC.DEFER_BLOCKING 0x6, 0xa0 ;  /* 0x0182800000007b1d */ /* 0x000fe20000010000 */
[C---:B------:R-:W-:Y:S01]  /*4d70*/  IMAD.SHL.U32 R93, R101.reuse, 0x20, RZ ;  /* 0x00000020655d7824 */ /* 0x040fe200078e00ff */
[C---:B------:R-:W-:Y:S01]  /*4d80*/  LOP3.LUT R102, R101.reuse, 0x60, RZ, 0xc0, !PT ;  /* 0x0000006065667812 */ /* 0x040fe200078ec0ff */
[C---:B------:R-:W-:Y:S01]  /*4d90*/  IMAD.SHL.U32 R2, R101.reuse, 0x40, RZ ;  /* 0x0000004065027824 */ /* 0x040fe200078e00ff */
[----:B------:R-:W-:Y:S01]  /*4da0*/  CS2R R98, SRZ ;  /* 0x0000000000627805 */ /* 0x000fe2000001ff00 */
[----:B------:R-:W-:Y:S01]  /*4db0*/  IMAD.SHL.U32 R0, R101, 0x8, RZ ;  /* 0x0000000865007824 */ /* 0x000fe200078e00ff */
[----:B------:R-:W-:Y:S02]  /*4dc0*/  UMOV UR49, 0x400 ;  /* 0x0000040000317882 */ /* 0x000fe40000000000 */
[----:B------:R-:W1:Y:S01]  /*4dd0*/  LDC R91, c[0x0][0x370] ;  /* 0x0000dc00ff5b7b82 */ /* 0x000e620000000800 */
[----:B------:R-:W-:Y:S01]  /*4de0*/  ULEA UR49, UR37, UR49, 0x18 ;  /* 0x0000003125317291 */ /* 0x000fe2000f8ec0ff */
[----:B------:R-:W-:Y:S01]  /*4df0*/  LOP3.LUT R93, R93, 0xc00, RZ, 0xc0, !PT ;  /* 0x00000c005d5d7812 */ /* 0x000fe200078ec0ff */
[----:B------:R-:W-:Y:S01]  /*4e00*/  IMAD.MOV.U32 R44, RZ, RZ, RZ ;  /* 0x000000ffff2c7224 */ /* 0x000fe200078e00ff */
[----:B------:R-:W-:Y:S01]  /*4e10*/  LOP3.LUT R5, R2, 0x180, RZ, 0xc0, !PT ;  /* 0x0000018002057812 */ /* 0x000fe200078ec0ff */
[----:B------:R-:W-:Y:S01]  /*4e20*/  IMAD.MOV.U32 R100, RZ, RZ, RZ ;  /* 0x000000ffff647224 */ /* 0x000fe200078e00ff */
[----:B------:R-:W-:Y:S01]  /*4e30*/  LOP3.LUT R93, R93, 0x40, R2, 0xf8, !PT ;  /* 0x000000405d5d7812 */ /* 0x000fe200078ef802 */
[----:B------:R-:W-:Y:S01]  /*4e40*/  IMAD.MOV.U32 R104, RZ, RZ, RZ ;  /* 0x000000ffff687224 */ /* 0x000fe200078e00ff */
[----:B------:R-:W2:Y:S01]  /*4e50*/  LDC R42, c[0x0][0xb0c] ;  /* 0x0002c300ff2a7b82 */ /* 0x000ea20000000800 */
[----:B------:R-:W-:Y:S01]  /*4e60*/  LOP3.LUT R0, R5, 0x30, R0, 0xf8, !PT ;  /* 0x0000003005007812 */ /* 0x000fe200078ef800 */
[----:B------:R-:W-:Y:S01]  /*4e70*/  IMAD.SHL.U32 R5, R101, 0x2, RZ ;  /* 0x0000000265057824 */ /* 0x000fe200078e00ff */
[----:B------:R-:W-:Y:S01]  /*4e80*/  LOP3.LUT R93, R93, 0x200, R2, 0xf8, !PT ;  /* 0x000002005d5d7812 */ /* 0x000fe200078ef802 */
[C---:B------:R-:W-:Y:S01]  /*4e90*/  IMAD.U32 R2, R101.reuse, 0x10000, RZ ;  /* 0x0001000065027824 */ /* 0x040fe200078e00ff */
[----:B------:R-:W-:Y:S01]  /*4ea0*/  LOP3.LUT R101, R101, 0x2, RZ, 0xc0, !PT ;  /* 0x0000000265657812 */ /* 0x000fe200078ec0ff */
[----:B------:R-:W-:Y:S01]  /*4eb0*/  IMAD.MOV.U32 R97, RZ, RZ, RZ ;  /* 0x000000ffff617224 */ /* 0x000fe200078e00ff */
[----:B------:R-:W-:Y:S01]  /*4ec0*/  LOP3.LUT R0, R0, 0x20, R5, 0x78, !PT ;  /* 0x0000002000007812 */ /* 0x000fe200078e7805 */
[----:B------:R-:W4:Y:S01]  /*4ed0*/  LDC R90, c[0x0][0xb20] ;  /* 0x0002c800ff5a7b82 */ /* 0x000f220000000800 */
[----:B------:R-:W3:Y:S01]  /*4ee0*/  LDS R3, [UR49+0x1b0] ;  /* 0x0001b031ff037984 */ /* 0x000ee20008000800 */
[----:B------:R-:W-:Y:S01]  /*4ef0*/  LOP3.LUT R2, R2, 0x600000, RZ, 0xc0, !PT ;  /* 0x0060000002027812 */ /* 0x000fe200078ec0ff */
[----:B------:R-:W-:Y:S01]  /*4f00*/  IMAD.MOV R95, RZ, RZ, -R101 ;  /* 0x000000ffff5f7224 */ /* 0x000fe200078e0a65 */
[----:B------:R-:W-:Y:S01]  /*4f10*/  LOP3.LUT R93, R93, R0, RZ, 0xfc, !PT ;  /* 0x000000005d5d7212 */ /* 0x000fe200078efcff */
[----:B------:R-:W1:Y:S03]  /*4f20*/  LDCU.64 UR52, c[0x0][0x348] ;  /* 0x00006900ff3477ac */ /* 0x000e660008000a00 */
[----:B------:R-:W1:Y:S01]  /*4f30*/  LDC R41, c[0x0][0xb30] ;  /* 0x0002cc00ff297b82 */ /* 0x000e620000000800 */
[----:B------:R-:W1:Y:S01]  /*4f40*/  LDCU.64 UR38, c[0x0][0x888] ;  /* 0x00011100ff2677ac */ /* 0x000e620008000a00 */
[----:B------:R-:W1:Y:S06]  /*4f50*/  LDCU.64 UR44, c[0x0][0x890] ;  /* 0x00011200ff2c77ac */ /* 0x000e6c0008000a00 */
[----:B------:R-:W1:Y:S01]  /*4f60*/  LDC.64 R86, c[0x0][0xb10] ;  /* 0x0002c400ff567b82 */ /* 0x000e620000000a00 */
[----:B------:R-:W-:-:S02]  /*4f70*/  UIADD3 UR48, UPT, UPT, UR49, 0x200, URZ ;  /* 0x0000020031307890 */ /* 0x000fc4000fffe0ff */
[----:B------:R-:W-:Y:S01]  /*4f80*/  UIADD3 UR50, UPT, UPT, UR49, 0x3200, URZ ;  /* 0x0000320031327890 */ /* 0x000fe2000fffe0ff */
[----:B------:R-:W-:-:S04]  /*4f90*/  UMOV UR54, URZ ;  /* 0x000000ff00367c82 */ /* 0x000fc80008000000 */
[----:B------:R-:W1:Y:S08]  /*4fa0*/  LDC.64 R38, c[0x0][0xb18] ;  /* 0x0002c600ff267b82 */ /* 0x000e700000000a00 */
[----:B------:R-:W1:Y:S08]  /*4fb0*/  LDC.64 R36, c[0x0][0xb28] ;  /* 0x0002ca00ff247b82 */ /* 0x000e700000000a00 */
[----:B------:R-:W1:Y:S01]  /*4fc0*/  LDC.64 R84, c[0x0][0x8b0] ;  /* 0x00022c00ff547b82 */ /* 0x000e620000000a00 */
[----:B---3--:R-:W-:-:S07]  /*4fd0*/  IMAD.IADD R2, R3, 0x1, R2 ;  /* 0x0000000103027824 */ /* 0x008fce00078e0202 */
[----:B------:R-:W3:Y:S08]  /*4fe0*/  LDC.64 R82, c[0x0][0x8a8] ;  /* 0x00022a00ff527b82 */ /* 0x000ef00000000a00 */
[----:B--2-4-:R-:W1:Y:S02]  /*4ff0*/  LDC R92, c[0x0][0x374] ;  /* 0x0000dd00ff5c7b82 */ /* 0x014e640000000800 */
.L_x_128:
[C---:B------:R-:W-:Y:S02]  /*5000*/  LEA R0, R104.reuse, UR49, 0x3 ;  /* 0x0000003168007c11 */ /* 0x040fe4000f8e18ff */
[----:B------:R-:W-:Y:S02]  /*5010*/  SHF.L.U32 R3, R99, 0x1f, RZ ;  /* 0x0000001f63037819 */ /* 0x000fe400000006ff */
[----:B------:R-:W-:Y:S02]  /*5020*/  LEA R16, R104, UR49, 0x4 ;  /* 0x0000003168107c11 */ /* 0x000fe4000f8e20ff */
[----:B------:R-:W2:Y:S02]  /*5030*/  SYNCS.PHASECHK.TRANS64.TRYWAIT P0, [R0+URZ+0x100], R3 ;  /* 0x00010003000075a7 */ /* 0x000ea400080011ff */
[----:B-12---:R-:W-:Y:S05]  /*5040*/  @!P0 BRA `(.L_x_90) ;  /* 0x0000004000d88947 */ /* 0x006fea0003800000 */
.L_x_184:
[----:B------:R-:W4:Y:S01]  /*5050*/  LDC.64 R14, c[0x0][0xb10] ;  /* 0x0002c400ff0e7b82 */ /* 0x000f220000000a00 */
[----:B------:R-:W3:Y:S01]  /*5060*/  LDS.128 R16, [R16+0x190] ;  /* 0x0001900010107984 */ /* 0x000ee20000000c00 */
[----:B-1----:R-:W-:Y:S01]  /*5070*/  ISETP.NE.AND P1, PT, R41, 0x1, PT ;  /* 0x000000012900780c */ /* 0x002fe20003f25270 */
[----:B--2---:R-:W-:Y:S01]  /*5080*/  VIADD R0, R0, 0x110 ;  /* 0x0000011000007836 */ /* 0x004fe20000000000 */
[----:B------:R-:W-:Y:S04]  /*5090*/  ISETP.GE.AND P0, PT, R40, 0x1, PT ;  /* 0x000000012800780c */ /* 0x000fe80003f06270 */
[----:B------:R-:W1:Y:S01]  /*50a0*/  LDC.64 R12, c[0x0][0xb18] ;  /* 0x0002c600ff0c7b82 */ /* 0x000e620000000a00 */
[----:B------:R-:W-:Y:S01]  /*50b0*/  PRMT R0, RZ, 0x654, R0 ;  /* 0x00000654ff007816 */ /* 0x000fe20000000000 */
[----:B------:R-:W-:Y:S01]  /*50c0*/  @!PT LDS RZ, [RZ] ;  /* 0x00000000fffff984 */ /* 0x000fe20000000800 */
[----:B------:R-:W-:Y:S01]  /*50d0*/  @!PT LDS RZ, [RZ] ;  /* 0x00000000fffff984 */ /* 0x000fe20000000800 */
[----:B------:R-:W-:Y:S01]  /*50e0*/  @!PT LDS RZ, [RZ] ;  /* 0x00000000fffff984 */ /* 0x000fe20000000800 */
[----:B------:R-:W-:Y:S01]  /*50f0*/  @!PT LDS RZ, [RZ] ;  /* 0x00000000fffff984 */ /* 0x000fe20000000800 */
[----:B------:R2:W-:Y:S06]  /*5100*/  MEMBAR.ALL.CTA ;  /* 0x0000000000007992 */ /* 0x0005ec0000008000 */
[----:B--2---:R-:W2:Y:S01]  /*5110*/  FENCE.VIEW.ASYNC.S ;  /* 0x00000000000073c6 */ /* 0x004ea20000000000 */
[----:B------:R-:W1:Y:S08]  /*5120*/  @!P1 LDC R11, c[0x0][0xb20] ;  /* 0x0002c800ff0b9b82 */ /* 0x000e700000000800 */
[----:B------:R-:W1:Y:S01]  /*5130*/  @!P1 LDC R10, c[0x0][0xb0c] ;  /* 0x0002c300ff0a9b82 */ /* 0x000e620000000800 */
[----:B--2---:R2:W-:Y:S01]  /*5140*/  SYNCS.ARRIVE.TRANS64.RED.A1T0 RZ, [R0+URZ], RZ ;  /* 0x000000ff00ff79a7 */ /* 0x0045e200081004ff */
[----:B---3--:R-:W-:Y:S04]  /*5150*/  LOP3.LUT P4, RZ, R18, 0x1, RZ, 0xc0, !PT ;  /* 0x0000000112ff7812 */ /* 0x008fe8000788c0ff */
[----:B------:R-:W-:Y:S09]  /*5160*/  P2R R103, PR, RZ, 0x10 ;  /* 0x00000010ff677803 */ /* 0x000ff20000000000 */
[----:B------:R-:W-:Y:S02]  /*5170*/  @P4 MOV R45, R16 ;  /* 0x00000010002d4202 */ /* 0x000fe40000000f00 */
[----:B------:R-:W-:Y:S01]  /*5180*/  @P4 LOP3.LUT R43, R17, 0xffff, RZ, 0xc0, !PT ;  /* 0x0000ffff112b4812 */ /* 0x000fe200078ec0ff */
[----:B--2-4-:R-:W-:Y:S06]  /*5190*/  @!P0 BRA `(.L_x_91) ;  /* 0x0000000000a48947 */ /* 0x014fec0003800000 */
[----:B------:R-:W-:Y:S01]  /*51a0*/  IMAD.HI.U32 R23, R92, R39, RZ ;  /* 0x000000275c177227 */ /* 0x000fe200078e00ff */
[----:B------:R-:W-:Y:S02]  /*51b0*/  ISETP.NE.AND P0, PT, R38, 0x1, PT ;  /* 0x000000012600780c */ /* 0x000fe40003f05270 */
[----:B------:R-:W-:Y:S01]  /*51c0*/  ISETP.NE.AND P2, PT, R40, 0x1, PT ;  /* 0x000000012800780c */ /* 0x000fe20003f45270 */
[----:B------:R-:W-:Y:S01]  /*51d0*/  IMAD.HI.U32 R22, R91, R86, RZ ;  /* 0x000000565b167227 */ /* 0x000fe200078e00ff */
[----:B------:R-:W-:Y:S02]  /*51e0*/  SHF.R.U32.HI R23, RZ, R90, R23 ;  /* 0x0000005aff177219 */ /* 0x000fe40000011617 */
[----:B------:R-:W-:Y:S01]  /*51f0*/  ISETP.NE.AND P3, PT, R42, 0x1, PT ;  /* 0x000000012a00780c */ /* 0x000fe20003f65270 */
[----:B------:R-:W-:Y:S01]  /*5200*/  IMAD.HI.U32 R26, R45, R86, RZ ;  /* 0x000000562d1a7227 */ /* 0x000fe200078e00ff */
[----:B------:R-:W-:Y:S02]  /*5210*/  SHF.R.U32.HI R22, RZ, R87, R22 ;  /* 0x00000057ff167219 */ /* 0x000fe40000011616 */
[----:B------:R-:W-:Y:S01]  /*5220*/  SEL R3, R92, R23, !P0 ;  /* 0x000000175c037207 */ /* 0x000fe20004000000 */
[----:B------:R-:W-:Y:S01]  /*5230*/  IMAD.HI.U32 R23, R43, R39, RZ ;  /* 0x000000272b177227 */ /* 0x000fe200078e00ff */
[----:B------:R-:W-:Y:S02]  /*5240*/  SEL R7, R91, R22, !P3 ;  /* 0x000000165b077207 */ /* 0x000fe40005800000 */
[----:B------:R-:W-:Y:S01]  /*5250*/  SHF.R.U32.HI R26, RZ, R87, R26 ;  /* 0x00000057ff1a7219 */ /* 0x000fe2000001161a */
[-C--:B------:R-:W-:Y:S04]  /*5260*/  IMAD.HI.U32 R22, R3, R36.reuse, RZ ;  /* 0x0000002403167227 */ /* 0x080fe800078e00ff */
[----:B------:R-:W-:Y:S01]  /*5270*/  IMAD.HI.U32 R24, R7, R36, RZ ;  /* 0x0000002407187227 */ /* 0x000fe200078e00ff */
[-C--:B------:R-:W-:Y:S02]  /*5280*/  @P2 SHF.R.U32.HI R3, RZ, R37.reuse, R22 ;  /* 0x00000025ff032219 */ /* 0x080fe40000011616 */
[----:B------:R-:W-:Y:S02]  /*5290*/  SHF.R.U32.HI R22, RZ, R90, R23 ;  /* 0x0000005aff167219 */ /* 0x000fe40000011617 */
[----:B------:R-:W-:Y:S01]  /*52a0*/  @P2 SHF.R.U32.HI R7, RZ, R37, R24 ;  /* 0x00000025ff072219 */ /* 0x000fe20000011618 */
[C---:B------:R-:W-:Y:S01]  /*52b0*/  IMAD R4, R40.reuse, R3, RZ ;  /* 0x0000000328047224 */ /* 0x040fe200078e02ff */
[----:B------:R-:W-:Y:S02]  /*52c0*/  SEL R5, R43, R22, !P0 ;  /* 0x000000162b057207 */ /* 0x000fe40004000000 */
[----:B------:R-:W-:Y:S01]  /*52d0*/  SEL R3, R45, R26, !P3 ;  /* 0x0000001a2d037207 */ /* 0x000fe20005800000 */
[----:B------:R-:W-:Y:S01]  /*52e0*/  IMAD R6, R40, R7, RZ ;  /* 0x0000000728067224 */ /* 0x000fe200078e02ff */
[C---:B------:R-:W-:Y:S01]  /*52f0*/  ISETP.GE.AND P0, PT, R5.reuse, R4, PT ;  /* 0x000000040500720c */ /* 0x040fe20003f06270 */
[----:B------:R-:W-:Y:S03]  /*5300*/  IMAD.HI.U32 R8, R5, R36, RZ ;  /* 0x0000002405087227 */ /* 0x000fe600078e00ff */
[----:B------:R-:W-:Y:S01]  /*5310*/  ISETP.GE.OR P0, PT, R3, R6, P0 ;  /* 0x000000060300720c */ /* 0x000fe20000706670 */
[----:B------:R-:W-:Y:S01]  /*5320*/  IMAD.MOV R6, RZ, RZ, -R3 ;  /* 0x000000ffff067224 */ /* 0x000fe200078e0a03 */
[-C--:B------:R-:W-:Y:S03]  /*5330*/  SHF.R.U32.HI R8, RZ, R37.reuse, R8 ;  /* 0x00000025ff087219 */ /* 0x080fe60000011608 */
[----:B------:R-:W-:Y:S01]  /*5340*/  IMAD R45, R42, R6, R45 ;  /* 0x000000062a2d7224 */ /* 0x000fe200078e022d */
[----:B------:R-:W-:Y:S05]  /*5350*/  SEL R9, R5, R8, !P2 ;  /* 0x0000000805097207 */ /* 0x000fea0005000000 */
[----:B------:R-:W-:Y:S02]  /*5360*/  IMAD.MOV R8, RZ, RZ, -R9 ;  /* 0x000000ffff087224 */ /* 0x000fe400078e0a09 */
[C---:B------:R-:W-:Y:S04]  /*5370*/  @!P0 IMAD.HI.U32 R4, R3.reuse, R36, RZ ;  /* 0x0000002403048227 */ /* 0x040fe800078e00ff */
[----:B------:R-:W-:Y:S01]  /*5380*/  IMAD R8, R40, R8, R5 ;  /* 0x0000000828087224 */ /* 0x000fe200078e0205 */
[----:B------:R-:W-:Y:S04]  /*5390*/  @!P0 SHF.R.U32.HI R4, RZ, R37, R4 ;  /* 0x00000025ff048219 */ /* 0x000fe80000011604 */
[----:B------:R-:W-:Y:S02]  /*53a0*/  @!P0 SEL R0, R3, R4, !P2 ;  /* 0x0000000403008207 */ /* 0x000fe40005000000 */
[----:B------:R-:W-:Y:S02]  /*53b0*/  IADD3 R4, PT, PT, -R5, RZ, RZ ;  /* 0x000000ff05047210 */ /* 0x000fe40007ffe1ff */
[----:B------:R-:W-:Y:S01]  /*53c0*/  @!P0 IADD3 R9, PT, PT, R9, -R0, RZ ;  /* 0x8000000009098210 */ /* 0x000fe20007ffe0ff */
[----:B------:R-:W-:Y:S02]  /*53d0*/  @!P0 IMAD R0, R7, R8, R0 ;  /* 0x0000000807008224 */ /* 0x000fe400078e0200 */
[----:B------:R-:W-:Y:S02]  /*53e0*/  IMAD R43, R38, R4, R43 ;  /* 0x00000004262b7224 */ /* 0x000fe400078e022b */
[----:B------:R-:W-:Y:S02]  /*53f0*/  @!P0 IMAD R5, R9, R40, R3 ;  /* 0x0000002809058224 */ /* 0x000fe400078e0203 */
[----:B------:R-:W-:Y:S04]  /*5400*/  @!P0 IMAD.MOV.U32 R3, RZ, RZ, R0 ;  /* 0x000000ffff038224 */ /* 0x000fe800078e0000 */
[----:B------:R-:W-:Y:S02]  /*5410*/  IMAD R45, R3, R42, R45 ;  /* 0x0000002a032d7224 */ /* 0x000fe400078e022d */
[----:B------:R-:W-:Y:S07]  /*5420*/  IMAD R43, R5, R38, R43 ;  /* 0x00000026052b7224 */ /* 0x000fee00078e022b */
.L_x_91:
[----:B-1----:R-:W-:Y:S01]  /*5430*/  @!P1 ISETP.NE.AND P0, PT, R12, 0x1, PT ;  /* 0x000000010c00980c */ /* 0x002fe20003f05270 */
[----:B------:R-:W-:Y:S01]  /*5440*/  @!P1 IMAD.HI.U32 R4, R43, R13, RZ ;  /* 0x0000000d2b049227 */ /* 0x000fe200078e00ff */
[----:B------:R-:W-:Y:S01]  /*5450*/  @!P1 ISETP.NE.AND P2, PT, R10, 0x1, PT ;  /* 0x000000010a00980c */ /* 0x000fe20003f45270 */
[----:B------:R-:W-:Y:S01]  /*5460*/  ULOP3.LUT UP0, URZ, UR48, 0x1b0, URZ, 0xc0, !UPT ;  /* 0x000001b030ff7892 */ /* 0x000fe2000f80c0ff */
[----:B------:R-:W-:Y:S01]  /*5470*/  R2UR UR42, R21 ;  /* 0x00000000152a72ca */ /* 0x000fe200000e0000 */
[----:B------:R-:W-:Y:S01]  /*5480*/  @!P1 IMAD.HI.U32 R0, R45, R14, RZ ;  /* 0x0000000e2d009227 */ /* 0x000fe200078e00ff */
[----:B------:R-:W-:Y:S02]  /*5490*/  @!P1 SHF.R.U32.HI R4, RZ, R11, R4 ;  /* 0x0000000bff049219 */ /* 0x000fe40000011604 */
[----:B------:R-:W-:Y:S01]  /*54a0*/  R2UR UR41, R20 ;  /* 0x00000000142972ca */ /* 0x000fe200000e0000 */
[----:B------:R-:W-:Y:S01]  /*54b0*/  VIADD R104, R104, 0x1 ;  /* 0x0000000168687836 */ /* 0x000fe20000000000 */
[----:B------:R-:W-:Y:S02]  /*54c0*/  @!P1 SHF.R.U32.HI R0, RZ, R15, R0 ;  /* 0x0000000fff009219 */ /* 0x000fe40000011600 */
[----:B------:R-:W-:Y:S02]  /*54d0*/  @!P1 SEL R3, R43, R4, !P0 ;  /* 0x000000042b039207 */ /* 0x000fe40004000000 */
[----:B------:R-:W-:Y:S02]  /*54e0*/  @!P1 SEL R4, R45, R0, !P2 ;  /* 0x000000002d049207 */ /* 0x000fe40005000000 */
[----:B------:R-:W-:Y:S01]  /*54f0*/  @P4 SHF.R.U32.HI R96, RZ, 0x10, R17 ;  /* 0x00000010ff604819 */ /* 0x000fe20000011611 */
[----:B------:R-:W-:Y:S02]  /*5500*/  USHF.L.U32 UR42, UR42, 0x6, URZ ;  /* 0x000000062a2a7899 */ /* 0x000fe400080006ff */
[----:B------:R-:W-:Y:S02]  /*5510*/  @!P1 IMAD.IADD R0, R3, 0x1, -R4 ;  /* 0x0000000103009824 */ /* 0x000fe400078e0a04 */
[----:B------:R-:W-:Y:S01]  /*5520*/  @!P1 IMAD.IADD R3, R4, 0x1, -R3 ;  /* 0x0000000104039824 */ /* 0x000fe200078e0a03 */
[----:B------:R-:W-:Y:S01]  /*5530*/  UIMAD UR41, UR41, 0xc0, URZ ;  /* 0x000000c0292978a4 */ /* 0x000fe2000f8e02ff */
[----:B------:R-:W-:Y:S02]  /*5540*/  @!P1 IMAD R45, R0, R10, R45 ;  /* 0x0000000a002d9224 */ /* 0x000fe400078e022d */
[----:B------:R-:W-:Y:S01]  /*5550*/  @!P1 IMAD R43, R3, R12, R43 ;  /* 0x0000000c032b9224 */ /* 0x000fe200078e022b */
[----:B------:R-:W-:Y:S08]  /*5560*/  BRA.U !UP0, `(.L_x_92) ;  /* 0x0000000108407547 */ /* 0x000ff0000b800000 */
[----:B------:R-:W1:Y:S01]  /*5570*/  LDCU.64 UR8, c[0x4][0x88] ;  /* 0x01001100ff0877ac */ /* 0x000e620008000a00 */
[----:B------:R-:W-:Y:S01]  /*5580*/  MOV R15, 0x0 ;  /* 0x00000000000f7802 */ /* 0x000fe20000000f00 */
[----:B------:R-:W-:Y:S02]  /*5590*/  HFMA2 R12, -RZ, RZ, 0, 5.9604644775390625e-08 ;  /* 0x00000001ff0c7431 */ /* 0x000fe400000001ff */
[----:B------:R-:W-:Y:S02]  /*55a0*/  IMAD.MOV.U32 R8, RZ, RZ, 0x70 ;  /* 0x00000070ff087424 */ /* 0x000fe400078e00ff */
[----:B------:R-:W-:Y:S01]  /*55b0*/  IMAD.MOV.U32 R13, RZ, RZ, RZ ;  /* 0x000000ffff0d7224 */ /* 0x000fe200078e00ff */
[----:B------:R-:W2:Y:S01]  /*55c0*/  LDCU.64 UR6, c[0x4][0x90] ;  /* 0x01001200ff0677ac */ /* 0x000ea20008000a00 */
[----:B------:R-:W3:Y:S01]  /*55d0*/  LDC.64 R14, c[0x4][R15] ;  /* 0x010000000f0e7b82 */ /* 0x000ee20000000a00 */
[----:B------:R-:W4:Y:S01]  /*55e0*/  LDCU.64 UR4, c[0x4][0x8] ;  /* 0x01000100ff0477ac */ /* 0x000f220008000a00 */
[----:B-1----:R-:W-:Y:S01]  /*55f0*/  MOV R5, UR9 ;  /* 0x0000000900057c02 */ /* 0x002fe20008000f00 */
[----:B------:R-:W-:Y:S01]  /*5600*/  IMAD.U32 R4, RZ, RZ, UR8 ;  /* 0x00000008ff047e24 */ /* 0x000fe2000f8e00ff */
[----:B--2---:R-:W-:Y:S01]  /*5610*/  MOV R7, UR7 ;  /* 0x0000000700077c02 */ /* 0x004fe20008000f00 */
[----:B------:R-:W-:Y:S01]  /*5620*/  IMAD.U32 R6, RZ, RZ, UR6 ;  /* 0x00000006ff067e24 */ /* 0x000fe2000f8e00ff */
[----:B----4-:R-:W-:Y:S01]  /*5630*/  MOV R11, UR5 ;  /* 0x00000005000b7c02 */ /* 0x010fe20008000f00 */
[----:B------:R-:W-:Y:S02]  /*5640*/  IMAD.U32 R10, RZ, RZ, UR4 ;  /* 0x00000004ff0a7e24 */ /* 0x000fe4000f8e00ff */
[----:B------:R-:W-:Y:S07]  /*5650*/  LEPC R20, `(.L_x_92) ;  /* 0x000000001014794e */ /* 0x000fee0000000000 */
[----:B---3-5:R-:W-:Y:S05]  /*5660*/  CALL.ABS.NOINC R14 ;  /* 0x000000000e007343 */ /* 0x028fea0003c00000 */
.L_x_92:
[----:B------:R-:W-:Y:S09]  /*5670*/  ULOP3.LUT UP0, URZ, UR50, 0x1b0, URZ, 0xc0, !UPT ;  /* 0x000001b032ff7892 */ /* 0x000ff2000f80c0ff */
[----:B------:R-:W-:Y:S05]  /*5680*/  BRA.U !UP0, `(.L_x_93) ;  /* 0x0000000108407547 */ /* 0x000fea000b800000 */
        /* <DEDUP_REMOVED lines=16> */
.L_x_93:
[----:B------:R-:W-:Y:S01]  /*5790*/  ISETP.NE.U32.AND P4, PT, R84, RZ, PT ;  /* 0x000000ff5400720c */ /* 0x000fe20003f85070 */
[----:B------:R-:W-:Y:S01]  /*57a0*/  UISETP.NE.AND UP2, UPT, UR51, URZ, UPT ;  /* 0x000000ff3300728c */ /* 0x000fe2000bf45270 */
[----:B------:R-:W-:Y:S01]  /*57b0*/  ISETP.NE.U32.AND P2, PT, RZ, UR38, PT ;  /* 0x00000026ff007c0c */ /* 0x000fe2000bf45070 */
[----:B------:R-:W-:Y:S01]  /*57c0*/  UISETP.NE.U32.AND UP1, UPT, UR44, URZ, UPT ;  /* 0x000000ff2c00728c */ /* 0x000fe2000bf25070 */
[----:B------:R-:W-:Y:S01]  /*57d0*/  ISETP.NE.AND.EX P4, PT, R85, RZ, PT, P4 ;  /* 0x000000ff5500720c */ /* 0x000fe20003f85340 */
[----:B------:R-:W-:Y:S01]  /*57e0*/  UPLOP3.LUT UP0, UPT, UPT, UPT, UPT, 0x40, 0x4 ;  /* 0x000000000004789c */ /* 0x000fe20003f0e870 */
[----:B------:R-:W-:Y:S01]  /*57f0*/  ISETP.NE.AND.EX P2, PT, RZ, UR39, PT, P2 ;  /* 0x00000027ff007c0c */ /* 0x000fe2000bf45320 */
[----:B------:R-:W-:Y:S01]  /*5800*/  UISETP.NE.AND.EX UP1, UPT, UR45, URZ, UPT, UP1 ;  /* 0x000000ff2d00728c */ /* 0x000fe2000bf25310 */
[----:B------:R-:W-:Y:S04]  /*5810*/  PLOP3.LUT P1, PT, PT, PT, UP2, 0x80, 0x8 ;  /* 0x000000000008781c */ /* 0x000fe80003f2f028 */
[----:B------:R-:W-:Y:S06]  /*5820*/  @UP2 UPLOP3.LUT UP0, UPT, UPT, UPT, UP1, 0x80, 0x8 ;  /* 0x000000000008289c */ /* 0x000fec0003f0f010 */
[----:B------:R-:W-:Y:S01]  /*5830*/  PLOP3.LUT P0, PT, PT, PT, UP0, 0x80, 0x8 ;  /* 0x000000000008781c */ /* 0x000fe20003f0f008 */
[----:B------:R-:W-:Y:S01]  /*5840*/  @!UPT UIADD3 URZ, UPT, UPT, URZ, URZ, URZ ;  /* 0x000000fffffff290 */ /* 0x000fe2000fffe0ff */
[----:B------:R-:W-:Y:S11]  /*5850*/  BRA.U !UP1, `(.L_x_94) ;  /* 0x0000000109387547 */ /* 0x000ff6000b800000 */
[----:B------:R-:W-:Y:S01]  /*5860*/  UISETP.NE.U32.AND UP0, UPT, UR38, URZ, UPT ;  /* 0x000000ff2600728c */ /* 0x000fe2000bf05070 */
[----:B------:R-:W-:Y:S02]  /*5870*/  HFMA2 R0, -RZ, RZ, 0, 5.9604644775390625e-08 ;  /* 0x00000001ff007431 */ /* 0x000fe400000001ff */
[----:B------:R-:W-:Y:S01]  /*5880*/  IMAD.MOV.U32 R89, RZ, RZ, 0x1 ;  /* 0x00000001ff597424 */ /* 0x000fe200078e00ff */
[----:B------:R-:W-:Y:S06]  /*5890*/  UISETP.NE.AND.EX UP0, UPT, UR39, URZ, UPT, UP0 ;  /* 0x000000ff2700728c */ /* 0x000fec000bf05300 */
[----:B------:R-:W-:Y:S05]  /*58a0*/  PLOP3.LUT P3, PT, PT, PT, UP0, 0x80, 0x8 ;  /* 0x000000000008781c */ /* 0x000fea0003f6f008 */
[----:B------:R-:W1:Y:S01]  /*58b0*/  @UP0 LDCU.64 UR6, c[0x0][0x888] ;  /* 0x00011100ff0607ac */ /* 0x000e620008000a00 */
[----:B------:R-:W-:Y:S07]  /*58c0*/  @UP0 UIMAD UR4, UR36, UR44, URZ ;  /* 0x0000002c240402a4 */ /* 0x000fee000f8e02ff */
[----:B------:R-:W-:Y:S01]  /*58d0*/  @!P3 PRMT R89, R0, 0x7610, R89 ;  /* 0x000076100059b816 */ /* 0x000fe20000000059 */
[----:B-1----:R-:W-:Y:S03]  /*58e0*/  @UP0 UIMAD.WIDE UR6, UR4, 0x4, UR6 ;  /* 0x00000004040608a5 */ /* 0x002fe6000f8e0206 */
[----:B------:R-:W1:Y:S03]  /*58f0*/  @!UP0 LDCU UR4, c[0x0][0x880] ;  /* 0x00011000ff0487ac */ /* 0x000e660008000800 */
[----:B------:R-:W-:Y:S01]  /*5900*/  IMAD.U32 R4, RZ, RZ, UR6 ;  /* 0x00000006ff047e24 */ /* 0x000fe2000f8e00ff */
[----:B------:R-:W-:Y:S05]  /*5910*/  MOV R5, UR7 ;  /* 0x0000000700057c02 */ /* 0x000fea0008000f00 */
[----:B-----5:R2:W5:Y:S02]  /*5920*/  @P3 LDG.E R48, desc[UR46][R4.64] ;  /* 0x0000002e04303981 */ /* 0x020564000c1e1900 */
[----:B-12---:R-:W-:Y:S02]  /*5930*/  @!P3 IMAD.U32 R48, RZ, RZ, UR4 ;  /* 0x00000004ff30be24 */ /* 0x006fe4000f8e00ff */
.L_x_94:
[----:B------:R-:W-:Y:S05]  /*5940*/  @!P4 BRA `(.L_x_95) ;  /* 0x000000000020c947 */ /* 0x000fea0003800000 */
[----:B------:R-:W-:Y:S04]  /*5950*/  ISETP.NE.U32.AND P3, PT, R82, RZ, PT ;  /* 0x000000ff5200720c */ /* 0x000fe80003f65070 */
[----:B------:R-:W-:Y:S11]  /*5960*/  ISETP.NE.AND.EX P3, PT, R83, RZ, PT, P3 ;  /* 0x000000ff5300720c */ /* 0x000ff60003f65330 */
[----:B------:R-:W-:Y:S02]  /*5970*/  @!UPT UIADD3 URZ, UPT, UPT, URZ, URZ, URZ ;  /* 0x000000fffffff290 */ /* 0x000fe4000fffe0ff */
[----:B------:R-:W1:Y:S01]  /*5980*/  @P3 LDC.64 R4, c[0x0][0x8a8] ;  /* 0x00022a00ff043b82 */ /* 0x000e620000000a00 */
[----:B------:R-:W-:Y:S04]  /*5990*/  @P3 IMAD R0, R84, UR36, RZ ;  /* 0x0000002454003c24 */ /* 0x000fe8000f8e02ff */
[----:B-1----:R-:W-:Y:S05]  /*59a0*/  @P3 IMAD.WIDE R4, R0, 0x4, R4 ;  /* 0x0000000400043825 */ /* 0x002fea00078e0204 */
[----:B-----5:R1:W5:Y:S02]  /*59b0*/  @P3 LDG.E R46, desc[UR46][R4.64] ;  /* 0x0000002e042e3981 */ /* 0x020364000c1e1900 */
[----:B-1----:R-:W2:Y:S02]  /*59c0*/  @!P3 LDC R46, c[0x0][0x8a0] ;  /* 0x00022800ff2ebb82 */ /* 0x002ea40000000800 */
.L_x_95:
[----:B-----5:R-:W-:Y:S01]  /*59d0*/  ISETP.NE.AND P4, PT, R48, RZ, PT ;  /* 0x000000ff3000720c */ /* 0x020fe20003f85270 */
[----:B------:R-:W-:Y:S01]  /*59e0*/  BSSY B1, `(.L_x_96) ;  /* 0x0000041000017945 */ /* 0x000fe20003800000 */
[----:B------:R-:W-:Y:S01]  /*59f0*/  SEL R8, RZ, 0xffffffff, P2 ;  /* 0xffffffffff087807 */ /* 0x000fe20001000000 */
[----:B------:R-:W-:Y:S01]  /*5a00*/  IMAD.MOV.U32 R55, RZ, RZ, 0x1 ;  /* 0x00000001ff377424 */ /* 0x000fe200078e00ff */
[----:B------:R-:W-:Y:S02]  /*5a10*/  LOP3.LUT P3, RZ, R89, 0xff, RZ, 0xc0, !PT ;  /* 0x000000ff59ff7812 */ /* 0x000fe4000786c0ff */
[----:B------:R-:W-:Y:S02]  /*5a20*/  CS2R R58, SRZ ;  /* 0x00000000003a7805 */ /* 0x000fe4000001ff00 */
[----:B------:R-:W-:Y:S02]  /*5a30*/  @P1 SEL R5, RZ, 0xffffffff, P4 ;  /* 0xffffffffff051807 */ /* 0x000fe40002000000 */
[----:B------:R-:W-:Y:S02]  /*5a40*/  CS2R R56, SRZ ;  /* 0x0000000000387805 */ /* 0x000fe4000001ff00 */
[----:B------:R-:W-:Y:S02]  /*5a50*/  LEA R4, R98, UR49, 0x3 ;  /* 0x0000003162047c11 */ /* 0x000fe4000f8e18ff */
[----:B------:R-:W-:Y:S02]  /*5a60*/  CS2R R62, SRZ ;  /* 0x00000000003e7805 */ /* 0x000fe4000001ff00 */
[----:B------:R-:W-:Y:S02]  /*5a70*/  @P0 SEL R5, R8, R5, !P3 ;  /* 0x0000000508050207 */ /* 0x000fe40005800000 */
[----:B------:R-:W-:Y:S02]  /*5a80*/  CS2R R60, SRZ ;  /* 0x00000000003c7805 */ /* 0x000fe4000001ff00 */
[----:B------:R-:W-:Y:S02]  /*5a90*/  LEA R105, R44, UR49, 0x3 ;  /* 0x000000312c697c11 */ /* 0x000fe4000f8e18ff */
[----:B------:R-:W-:Y:S02]  /*5aa0*/  @P1 LOP3.LUT R5, R5, 0x1, RZ, 0xc0, !PT ;  /* 0x0000000105051812 */ /* 0x000fe400078ec0ff */
[----:B------:R-:W-:Y:S02]  /*5ab0*/  SHF.L.U32 R6, R100, 0x1f, RZ ;  /* 0x0000001f64067819 */ /* 0x000fe400000006ff */
[----:B------:R-:W-:Y:S02]  /*5ac0*/  ISETP.NE.U32.OR P6, PT, R5, 0x1, !P1 ;  /* 0x000000010500780c */ /* 0x000fe40004fc5470 */
[----:B------:R-:W-:Y:S02]  /*5ad0*/  PLOP3.LUT P2, PT, PT, PT, UP1, 0x80, 0x8 ;  /* 0x000000000008781c */ /* 0x000fe40003f4f018 */
[----:B------:R-:W-:Y:S02]  /*5ae0*/  SEL R5, RZ, 0xffffffff, P4 ;  /* 0xffffffffff057807 */ /* 0x000fe40002000000 */
[----:B------:R-:W-:Y:S02]  /*5af0*/  LEA.HI R47, R44, R44, RZ, 0x1 ;  /* 0x0000002c2c2f7211 */ /* 0x000fe400078f08ff */
[----:B------:R-:W-:Y:S02]  /*5b00*/  P2R R54, PR, RZ, 0x40 ;  /* 0x00000040ff367803 */ /* 0x000fe40000000000 */
[----:B------:R-:W-:Y:S02]  /*5b10*/  SHF.R.U32.HI R3, RZ, 0x1, R47 ;  /* 0x00000001ff037819 */ /* 0x000fe4000001162f */
[----:B------:R-:W-:Y:S02]  /*5b20*/  LOP3.LUT R47, R47, 0xffe, RZ, 0xc0, !PT ;  /* 0x00000ffe2f2f7812 */ /* 0x000fe400078ec0ff */
[----:B------:R-:W-:Y:S01]  /*5b30*/  @P6 SHF.L.U32 R7, R97, 0x1f, RZ ;  /* 0x0000001f61076819 */ /* 0x000fe200000006ff */
[----:B------:R-:W-:Y:S01]  /*5b40*/  IMAD R0, R3, 0xc0, R2 ;  /* 0x000000c003007824 */ /* 0x000fe200078e0202 */
[----:B------:R-:W-:Y:S01]  /*5b50*/  @P2 SEL R5, R8, R5, !P3 ;  /* 0x0000000508052207 */ /* 0x000fe20005800000 */
[----:B------:R-:W-:Y:S01]  /*5b60*/  IMAD.IADD R47, R44, 0x1, -R47 ;  /* 0x000000012c2f7824 */ /* 0x000fe200078e0a2f */
[----:B------:R-:W1:Y:S02]  /*5b70*/  @P6 SYNCS.PHASECHK.TRANS64.TRYWAIT P1, [R4+URZ+0xc0], R7 ;  /* 0x0000c007040065a7 */ /* 0x000e6400080211ff */
[----:B------:R-:W-:Y:S01]  /*5b80*/  LOP3.LUT R5, R5, 0x1, RZ, 0xc0, !PT ;  /* 0x0000000105057812 */ /* 0x000fe200078ec0ff */
[----:B------:R-:W-:Y:S03]  /*5b90*/  IMAD R47, R47, 0x100000, R0 ;  /* 0x001000002f2f7824 */ /* 0x000fe600078e0200 */
[----:B------:R-:W-:Y:S04]  /*5ba0*/  ISETP.NE.U32.AND P5, PT, R5, 0x1, PT ;  /* 0x000000010500780c */ /* 0x000fe80003fa5070 */
[----:B------:R-:W-:Y:S01]  /*5bb0*/  P2R R68, PR, RZ, 0x20 ;  /* 0x00000020ff447803 */ /* 0x000fe20000000000 */
[----:B------:R3:W4:Y:S01]  /*5bc0*/  SYNCS.PHASECHK.TRANS64.TRYWAIT P0, [R105+URZ+0x120], R6 ;  /* 0x00012006690075a7 */ /* 0x00072200080011ff */
[----:B-1----:R-:W-:Y:S01]  /*5bd0*/  @P6 SEL R55, RZ, 0x1, !P1 ;  /* 0x00000001ff376807 */ /* 0x002fe20004800000 */
[----:B---3--:R-:W-:Y:S06]  /*5be0*/  @!P6 BRA `(.L_x_97) ;  /* 0x000000000080e947 */ /* 0x008fec0003800000 */
[----:B------:R-:W-:Y:S01]  /*5bf0*/  @P5 IMAD R5, R98, 0x1000, R93 ;  /* 0x0000100062055824 */ /* 0x000fe200078e025d */
[----:B------:R-:W-:Y:S01]  /*5c00*/  ISETP.NE.AND P1, PT, R55, RZ, PT ;  /* 0x000000ff3700720c */ /* 0x000fe20003f25270 */
[----:B------:R-:W-:Y:S01]  /*5c10*/  BSSY B0, `(.L_x_98) ;  /* 0x000000b000007945 */ /* 0x000fe20003800000 */
[----:B------:R-:W-:Y:S01]  /*5c20*/  CS2R R62, SRZ ;  /* 0x00000000003e7805 */ /* 0x000fe2000001ff00 */
[----:B------:R-:W-:Y:S01]  /*5c30*/  @P5 VIADD R0, R5, UR49 ;  /* 0x0000003105005c36 */ /* 0x000fe20008000000 */
[----:B------:R-:W-:Y:S02]  /*5c40*/  CS2R R60, SRZ ;  /* 0x00000000003c7805 */ /* 0x000fe4000001ff00 */
[----:B------:R-:W-:Y:S02]  /*5c50*/  CS2R R58, SRZ ;  /* 0x00000000003a7805 */ /* 0x000fe4000001ff00 */
[----:B------:R-:W-:Y:S01]  /*5c60*/  CS2R R56, SRZ ;  /* 0x0000000000387805 */ /* 0x000fe2000001ff00 */
[----:B------:R-:W-:Y:S04]  /*5c70*/  @P5 IMAD R0, R101, -0x10, R0 ;  /* 0xfffffff065005824 */ /* 0x000fe800078e0200 */
[----:B------:R-:W-:Y:S05]  /*5c80*/  @P1 BRA `(.L_x_99) ;  /* 0x00000000000c1947 */ /* 0x000fea0003800000 */
[----:B------:R-:W-:Y:S04]  /*5c90*/  SHF.L.U32 R3, R97, 0x1f, RZ ;  /* 0x0000001f61037819 */ /* 0x000fe800000006ff */
[----:B------:R-:W1:Y:S02]  /*5ca0*/  SYNCS.PHASECHK.TRANS64.TRYWAIT P1, [R4+URZ+0xc0], R3 ;  /* 0x0000c003040075a7 */ /* 0x000e6400080211ff */
[----:B-1----:R-:W-:Y:S05]  /*5cb0*/  @!P1 BRA `(.L_x_100) ;  /* 0x0000003400d09947 */ /* 0x002fea0003800000 */
.L_x_99:
[----:B------:R-:W-:Y:S05]  /*5cc0*/  BSYNC B0 ;  /* 0x0000000000007941 */ /* 0x000fea0003800000 */
.L_x_98:
[----:B------:R-:W-:Y:S01]  /*5cd0*/  ISETP.NE.AND P1, PT, R68, RZ, PT ;  /* 0x000000ff4400720c */ /* 0x000fe20003f25270 */
[----:B-1----:R-:W-:Y:S02]  /*5ce0*/  VIADD R4, R4, 0xd8 ;  /* 0x000000d804047836 */ /* 0x002fe40000000000 */
[----:B------:R-:W-:Y:S02]  /*5cf0*/  IMAD.U32 R3, RZ, RZ, UR37 ;  /* 0x00000025ff037e24 */ /* 0x000fe4000f8e00ff */
[----:B------:R-:W-:Y:S03]  /*5d00*/  VIADD R98, R98, 0x1 ;  /* 0x0000000162627836 */ /* 0x000fe60000000000 */
[----:B------:R-:W-:Y:S05]  /*5d10*/  PRMT R3, R3, 0x654, R4 ;  /* 0x0000065403037816 */ /* 0x000fea0000000004 */
[----:B------:R1:W3:Y:S04]  /*5d20*/  @P1 LDS.128 R60, [R5+UR49+0x200] ;  /* 0x00020031053c1984 */ /* 0x0002e80008000c00 */
[----:B------:R1:W1:Y:S01]  /*5d30*/  @P1 LDS.128 R56, [R0+0x210] ;  /* 0x0002100000381984 */ /* 0x0002620000000c00 */
[C---:B------:R-:W-:Y:S01]  /*5d40*/  ISETP.NE.AND P1, PT, R98.reuse, 0x3, PT ;  /* 0x000000036200780c */ /* 0x040fe20003f25270 */
[----:B------:R-:W-:Y:S01]  /*5d50*/  @!PT LDS RZ, [RZ] ;  /* 0x00000000fffff984 */ /* 0x000fe20000000800 */
[----:B------:R-:W-:Y:S01]  /*5d60*/  @!PT LDS RZ, [RZ] ;  /* 0x00000000fffff984 */ /* 0x000fe20000000800 */
[----:B------:R-:W-:Y:S01]  /*5d70*/  @!PT LDS RZ, [RZ] ;  /* 0x00000000fffff984 */ /* 0x000fe20000000800 */
[----:B------:R-:W-:Y:S01]  /*5d80*/  @!PT LDS RZ, [RZ] ;  /* 0x00000000fffff984 */ /* 0x000fe20000000800 */
[----:B------:R5:W-:Y:S06]  /*5d90*/  MEMBAR.ALL.CTA ;  /* 0x0000000000007992 */ /* 0x000bec0000008000 */
[----:B-----5:R-:W5:Y:S01]  /*5da0*/  FENCE.VIEW.ASYNC.S ;  /* 0x00000000000073c6 */ /* 0x020f620000000000 */
[----:B------:R-:W-:Y:S02]  /*5db0*/  SEL R4, RZ, 0x1, P1 ;  /* 0x00000001ff047807 */ /* 0x000fe40000800000 */
[----:B------:R-:W-:Y:S02]  /*5dc0*/  SEL R98, R98, RZ, P1 ;  /* 0x000000ff62627207 */ /* 0x000fe40000800000 */
[----:B------:R-:W-:Y:S01]  /*5dd0*/  LOP3.LUT R97, R97, R4, RZ, 0x3c, !PT ;  /* 0x0000000461617212 */ /* 0x000fe200078e3cff */
[----:B-----5:R1:W-:Y:S06]  /*5de0*/  SYNCS.ARRIVE.TRANS64.RED.A1T0 RZ, [R3+URZ], RZ ;  /* 0x000000ff03ff79a7 */ /* 0x0203ec00081004ff */
.L_x_97:
[----:B------:R-:W-:Y:S05]  /*5df0*/  BSYNC B1 ;  /* 0x0000000000017941 */ /* 0x000fea0003800000 */
.L_x_96:
[----:B-1----:R-:W-:Y:S04]  /*5e00*/  SHF.R.U32.HI R3, RZ, 0x15, R47 ;  /* 0x00000015ff037819 */ /* 0x002fe8000001162f */
[----:B------:R-:W-:Y:S01]  /*5e10*/  LOP3.LUT P1, RZ, R3, 0x3, R94, 0x48, !PT ;  /* 0x0000000303ff7812 */ /* 0x000fe2000782485e */
[----:B------:R-:W-:Y:S01]  /*5e20*/  @!UPT UIADD3 URZ, UPT, UPT, URZ, URZ, URZ ;  /* 0x000000fffffff290 */ /* 0x000fe2000fffe0ff */
[----:B----4-:R-:W-:Y:S11]  /*5e30*/  @P0 BRA `(.L_x_101) ;  /* 0x0000000000080947 */ /* 0x010ff60003800000 */
[----:B------:R-:W1:Y:S02]  /*5e40*/  SYNCS.PHASECHK.TRANS64.TRYWAIT P0, [R105+URZ+0x120], R6 ;  /* 0x00012006690075a7 */ /* 0x000e6400080011ff */
[----:B-1----:R-:W-:Y:S05]  /*5e50*/  @!P0 BRA `(.L_x_102) ;  /* 0x00000034007c8947 */ /* 0x002fea0003800000 */
.L_x_101:
[----:B------:R-:W-:Y:S05]  /*5e60*/  @!P1 BRA `(.L_x_103) ;  /* 0x0000000000409947 */ /* 0x000fea0003800000 */
[----:B------:R-:W4:Y:S01]  /*5e70*/  LDCU.64 UR8, c[0x4][0x78] ;  /* 0x01000f00ff0877ac */ /* 0x000f220008000a00 */
[----:B------:R-:W-:Y:S01]  /*5e80*/  MOV R15, 0x0 ;  /* 0x00000000000f7802 */ /* 0x000fe20000000f00 */
[----:B------:R-:W-:Y:S02]  /*5e90*/  HFMA2 R12, -RZ, RZ, 0, 5.9604644775390625e-08 ;  /* 0x00000001ff0c7431 */ /* 0x000fe400000001ff */
[----:B------:R-:W-:Y:S02]  /*5ea0*/  IMAD.MOV.U32 R8, RZ, RZ, 0x192 ;  /* 0x00000192ff087424 */ /* 0x000fe400078e00ff */
[----:B------:R-:W-:Y:S01]  /*5eb0*/  IMAD.MOV.U32 R13, RZ, RZ, RZ ;  /* 0x000000ffff0d7224 */ /* 0x000fe200078e00ff */
[----:B------:R-:W5:Y:S01]  /*5ec0*/  LDCU.64 UR6, c[0x4][0x80] ;  /* 0x01001000ff0677ac */ /* 0x000f620008000a00 */
[----:B------:R-:W2:Y:S01]  /*5ed0*/  LDC.64 R14, c[0x4][R15] ;  /* 0x010000000f0e7b82 */ /* 0x000ea20000000a00 */
[----:B------:R-:W3:Y:S01]  /*5ee0*/  LDCU.64 UR4, c[0x4][0x18] ;  /* 0x01000300ff0477ac */ /* 0x000ee20008000a00 */
[----:B----4-:R-:W-:Y:S01]  /*5ef0*/  MOV R5, UR9 ;  /* 0x0000000900057c02 */ /* 0x010fe20008000f00 */
[----:B------:R-:W-:Y:S01]  /*5f00*/  IMAD.U32 R4, RZ, RZ, UR8 ;  /* 0x00000008ff047e24 */ /* 0x000fe2000f8e00ff */
[----:B-----5:R-:W-:Y:S01]  /*5f10*/  MOV R7, UR7 ;  /* 0x0000000700077c02 */ /* 0x020fe20008000f00 */
[----:B-1----:R-:W-:Y:S01]  /*5f20*/  IMAD.U32 R6, RZ, RZ, UR6 ;  /* 0x00000006ff067e24 */ /* 0x002fe2000f8e00ff */
[----:B---3--:R-:W-:Y:S01]  /*5f30*/  MOV R11, UR5 ;  /* 0x00000005000b7c02 */ /* 0x008fe20008000f00 */
[----:B------:R-:W-:Y:S02]  /*5f40*/  IMAD.U32 R10, RZ, RZ, UR4 ;  /* 0x00000004ff0a7e24 */ /* 0x000fe4000f8e00ff */
[----:B------:R-:W-:Y:S07]  /*5f50*/  LEPC R20, `(.L_x_103) ;  /* 0x000000001014794e */ /* 0x000fee0000000000 */
[----:B--2---:R-:W-:Y:S05]  /*5f60*/  CALL.ABS.NOINC R14 ;  /* 0x000000000e007343 */ /* 0x004fea0003c00000 */
.L_x_103:
[----:B------:R-:W-:Y:S01]  /*5f70*/  ISETP.NE.AND P0, PT, R102, RZ, PT ;  /* 0x000000ff6600720c */ /* 0x000fe20003f05270 */
[----:B------:R-:W-:Y:S05]  /*5f80*/  WARPSYNC.ALL ;  /* 0x0000000000007948 */ /* 0x000fea0003800000 */
[----:B------:R-:W-:Y:S01]  /*5f90*/  R2UR UR4, R47 ;  /* 0x000000002f0472ca */ /* 0x000fe200000e0000 */
[----:B------:R-:W-:Y:S01]  /*5fa0*/  USHF.L.U32 UR5, UR54, 0xc, URZ ;  /* 0x0000000c36057899 */ /* 0x000fe200080006ff */
[C---:B---3--:R-:W-:Y:S01]  /*5fb0*/  SHF.L.U32 R50, R60.reuse, 0x10, RZ ;  /* 0x000000103c327819 */ /* 0x048fe200000006ff */
[----:B------:R-:W-:Y:S01]  /*5fc0*/  IMAD.SHL.U32 R53, R63, 0x100, RZ ;  /* 0x000001003f357824 */ /* 0x000fe200078e00ff */
[C---:B------:R-:W-:Y:S01]  /*5fd0*/  PRMT R49, R60.reuse, 0x8880, RZ ;  /* 0x000088803c317816 */ /* 0x040fe200000000ff */
[----:B------:R-:W-:Y:S01]  /*5fe0*/  BSSY.RECONVERGENT B0, `(.L_x_104) ;  /* 0x0000098000007945 */ /* 0x000fe20003800200 */
[----:B------:R-:W-:Y:S02]  /*5ff0*/  SHF.R.S32.HI R50, RZ, 0x18, R50 ;  /* 0x00000018ff327819 */ /* 0x000fe40000011432 */
[----:B------:R-:W-:Y:S02]  /*6000*/  SHF.L.U32 R51, R60, 0x8, RZ ;  /* 0x000000083c337819 */ /* 0x000fe400000006ff */
[----:B------:R-:W-:Y:S02]  /*6010*/  SHF.L.U32 R52, R61, 0x10, RZ ;  /* 0x000000103d347819 */ /* 0x000fe400000006ff */
[----:B------:R-:W-:Y:S01]  /*6020*/  LOP3.LUT R69, R93, UR5, RZ, 0xfc, !PT ;  /* 0x000000055d457c12 */ /* 0x000fe2000f8efcff */
[----:B-1----:R-:W-:Y:S01]  /*6030*/  LDTM.16dp32bit_t0_t15.x32 R4, tmem[UR4] ;  /* 0x00000004000479ee */ /* 0x002fe20008a80000 */
[----:B------:R-:W2:Y:S01]  /*6040*/  LDTM.16dp32bit_t16_t31.x32 R4, tmem[UR4+0x20] ;  /* 0x00002004000479ee */ /* 0x000ea20008aa0000 */
[----:B------:R-:W-:Y:S02]  /*6050*/  SHF.L.U32 R106, R95, 0x4, RZ ;  /* 0x000000045f6a7819 */ /* 0x000fe400000006ff */
[----:B------:R-:W-:Y:S02]  /*6060*/  IADD3 R71, PT, PT, R69, UR49, RZ ;  /* 0x0000003145477c10 */ /* 0x000fe4000fffe0ff */
[----:B------:R-:W-:Y:S02]  /*6070*/  SHF.R.S32.HI R53, RZ, 0x18, R53 ;  /* 0x00000018ff357819 */ /* 0x000fe40000011435 */
[----:B------:R-:W-:Y:S01]  /*6080*/  IADD3 R77, PT, PT, R71, R106, RZ ;  /* 0x0000006a474d7210 */ /* 0x000fe20007ffe0ff */
[C---:B--2---:R-:W-:Y:S02]  /*6090*/  IMAD R0, R46.reuse, R4, RZ ;  /* 0x000000042e007224 */ /* 0x044fe400078e02ff */
[C---:B------:R-:W-:Y:S02]  /*60a0*/  IMAD R3, R46.reuse, R5, RZ ;  /* 0x000000052e037224 */ /* 0x040fe400078e02ff */
[----:B------:R-:W-:Y:S01]  /*60b0*/  IMAD R0, R49, R48, R0 ;  /* 0x0000003031007224 */ /* 0x000fe200078e0200 */
[----:B------:R-:W-:Y:S01]  /*60c0*/  SHF.R.S32.HI R49, RZ, 0x18, R51 ;  /* 0x00000018ff317819 */ /* 0x000fe20000011433 */
[----:B------:R-:W-:Y:S01]  /*60d0*/  IMAD R6, R46, R6, RZ ;  /* 0x000000062e067224 */ /* 0x000fe200078e02ff */
[----:B------:R-:W-:Y:S01]  /*60e0*/  PRMT R51, R61, 0x8880, RZ ;  /* 0x000088803d337816 */ /* 0x000fe200000000ff */
[-C--:B------:R-:W-:Y:S01]  /*60f0*/  IMAD R3, R50, R48.reuse, R3 ;  /* 0x0000003032037224 */ /* 0x080fe200078e0203 */
[----:B------:R-:W-:Y:S01]  /*6100*/  SHF.R.S32.HI R50, RZ, 0x18, R60 ;  /* 0x00000018ff327819 */ /* 0x000fe2000001143c */
[----:B------:R-:W-:Y:S02]  /*6110*/  IMAD R7, R46, R7, RZ ;  /* 0x000000072e077224 */ /* 0x000fe400078e02ff */
[-C--:B------:R-:W-:Y:S01]  /*6120*/  IMAD R6, R49, R48.reuse, R6 ;  /* 0x0000003031067224 */ /* 0x080fe200078e0206 */
[----:B------:R-:W-:Y:S01]  /*6130*/  MOV R49, R51 ;  /* 0x0000003300317202 */ /* 0x000fe20000000f00 */
[----:B------:R-:W-:Y:S01]  /*6140*/  IMAD R7, R50, R48, R7 ;  /* 0x0000003032077224 */ /* 0x000fe200078e0207 */
[----:B------:R-:W-:Y:S01]  /*6150*/  SHF.R.S32.HI R50, RZ, 0x18, R52 ;  /* 0x00000018ff327819 */ /* 0x000fe20000011434 */
[C---:B------:R-:W-:Y:S01]  /*6160*/  IMAD R4, R46.reuse, R8, RZ ;  /* 0x000000082e047224 */ /* 0x040fe200078e02ff */
[----:B------:R-:W-:Y:S01]  /*6170*/  PRMT R52, R63, 0x8880, RZ ;  /* 0x000088803f347816 */ /* 0x000fe200000000ff */
[----:B------:R-:W-:Y:S01]  /*6180*/  IMAD.SHL.U32 R51, R61, 0x100, RZ ;  /* 0x000001003d337824 */ /* 0x000fe200078e00ff */
[----:B------:R-:W-:Y:S01]  /*6190*/  I2IP.S8.S32.SAT R64, R7, R6, RZ ;  /* 0x0000000607407239 */ /* 0x000fe200000014ff */
[C---:B------:R-:W-:Y:S02]  /*61a0*/  IMAD R5, R46.reuse, R9, RZ ;  /* 0x000000092e057224 */ /* 0x040fe400078e02ff */
[----:B------:R-:W-:Y:S01]  /*61b0*/  IMAD R4, R49, R48, R4 ;  /* 0x0000003031047224 */ /* 0x000fe200078e0204 */
[----:B------:R-:W-:Y:S01]  /*61c0*/  SHF.R.S32.HI R49, RZ, 0x18, R51 ;  /* 0x00000018ff317819 */ /* 0x000fe20000011433 */
[----:B------:R-:W-:Y:S01]  /*61d0*/  IMAD R10, R46, R10, RZ ;  /* 0x0000000a2e0a7224 */ /* 0x000fe200078e02ff */
[----:B------:R-:W-:Y:S01]  /*61e0*/  I2IP.S8.S32.SAT R64, R3, R0, R64 ;  /* 0x0000000003407239 */ /* 0x000fe20000001440 */
[-C--:B------:R-:W-:Y:S01]  /*61f0*/  IMAD R5, R50, R48.reuse, R5 ;  /* 0x0000003032057224 */ /* 0x080fe200078e0205 */
[----:B------:R-:W-:Y:S01]  /*6200*/  SHF.R.S32.HI R50, RZ, 0x18, R61 ;  /* 0x00000018ff327819 */ /* 0x000fe2000001143d */
[----:B------:R-:W-:Y:S01]  /*6210*/  IMAD R11, R46, R11, RZ ;  /* 0x0000000b2e0b7224 */ /* 0x000fe200078e02ff */
[C---:B------:R-:W-:Y:S01]  /*6220*/  SHF.L.U32 R51, R62.reuse, 0x8, RZ ;  /* 0x000000083e337819 */ /* 0x040fe200000006ff */
[-C--:B------:R-:W-:Y:S01]  /*6230*/  IMAD R10, R49, R48.reuse, R10 ;  /* 0x00000030310a7224 */ /* 0x080fe200078e020a */
[----:B------:R-:W-:Y:S01]  /*6240*/  PRMT R49, R62, 0x8880, RZ ;  /* 0x000088803e317816 */ /* 0x000fe200000000ff */
[----:B------:R-:W-:Y:S01]  /*6250*/  IMAD R11, R50, R48, R11 ;  /* 0x00000030320b7224 */ /* 0x000fe200078e020b */
[----:B------:R-:W-:Y:S01]  /*6260*/  SHF.L.U32 R50, R62, 0x10, RZ ;  /* 0x000000103e327819 */ /* 0x000fe200000006ff */
[C---:B------:R-:W-:Y:S02]  /*6270*/  IMAD R8, R46.reuse, R12, RZ ;  /* 0x0000000c2e087224 */ /* 0x040fe400078e02ff */
[C---:B------:R-:W-:Y:S01]  /*6280*/  IMAD R9, R46.reuse, R13, RZ ;  /* 0x0000000d2e097224 */ /* 0x040fe200078e02ff */
[----:B------:R-:W-:Y:S01]  /*6290*/  SHF.R.S32.HI R50, RZ, 0x18, R50 ;  /* 0x00000018ff327819 */ /* 0x000fe20000011432 */
[----:B------:R-:W-:Y:S01]  /*62a0*/  IMAD R8, R49, R48, R8 ;  /* 0x0000003031087224 */ /* 0x000fe200078e0208 */
[----:B------:R-:W-:Y:S01]  /*62b0*/  SHF.R.S32.HI R49, RZ, 0x18, R51 ;  /* 0x00000018ff317819 */ /* 0x000fe20000011433 */
[----:B------:R-:W-:Y:S01]  /*62c0*/  IMAD R14, R46, R14, RZ ;  /* 0x0000000e2e0e7224 */ /* 0x000fe200078e02ff */
[----:B------:R-:W-:Y:S01]  /*62d0*/  I2IP.S8.S32.SAT R65, R11, R10, RZ ;  /* 0x0000000a0b417239 */ /* 0x000fe200000014ff */
[-C--:B------:R-:W-:Y:S01]  /*62e0*/  IMAD R9, R50, R48.reuse, R9 ;  /* 0x0000003032097224 */ /* 0x080fe200078e0209 */
[----:B------:R-:W-:Y:S01]  /*62f0*/  SHF.L.U32 R51, R63, 0x10, RZ ;  /* 0x000000103f337819 */ /* 0x000fe200000006ff */
[C---:B------:R-:W-:Y:S01]  /*6300*/  IMAD R15, R46.reuse, R15, RZ ;  /* 0x0000000f2e0f7224 */ /* 0x040fe200078e02ff */
[----:B------:R-:W-:Y:S01]  /*6310*/  SHF.R.S32.HI R50, RZ, 0x18, R62 ;  /* 0x00000018ff327819 */ /* 0x000fe2000001143e */
[----:B------:R-:W-:Y:S01]  /*6320*/  IMAD R14, R49, R48, R14 ;  /* 0x00000030310e7224 */ /* 0x000fe200078e020e */
[----:B------:R-:W-:Y:S01]  /*6330*/  MOV R49, R52 ;  /* 0x0000003400317202 */ /* 0x000fe20000000f00 */
[C---:B------:R-:W-:Y:S01]  /*6340*/  IMAD R12, R46.reuse, R16, RZ ;  /* 0x000000102e0c7224 */ /* 0x040fe200078e02ff */
[----:B------:R-:W-:Y:S01]  /*6350*/  SHF.R.S32.HI R51, RZ, 0x18, R51 ;  /* 0x00000018ff337819 */ /* 0x000fe20000011433 */
[----:B------:R-:W-:Y:S01]  /*6360*/  IMAD R13, R46, R17, RZ ;  /* 0x000000112e0d7224 */ /* 0x000fe200078e02ff */
[----:B------:R-:W-:Y:S01]  /*6370*/  I2IP.S8.S32.SAT R65, R5, R4, R65 ;  /* 0x0000000405417239 */ /* 0x000fe20000001441 */
[----:B------:R-:W-:Y:S01]  /*6380*/  IMAD R15, R50, R48, R15 ;  /* 0x00000030320f7224 */ /* 0x000fe200078e020f */
[----:B------:R-:W-:Y:S01]  /*6390*/  SHF.R.S32.HI R50, RZ, 0x18, R63 ;  /* 0x00000018ff327819 */ /* 0x000fe2000001143f */
[----:B------:R-:W-:Y:S01]  /*63a0*/  IMAD R18, R46, R18, RZ ;  /* 0x000000122e127224 */ /* 0x000fe200078e02ff */
[----:B------:R-:W-:Y:S01]  /*63b0*/  SHF.L.U32 R52, R58, 0x10, RZ ;  /* 0x000000103a347819 */ /* 0x000fe200000006ff */
[----:B------:R-:W-:Y:S01]  /*63c0*/  IMAD R12, R49, R48, R12 ;  /* 0x00000030310c7224 */ /* 0x000fe200078e020c */
[----:B------:R-:W-:Y:S01]  /*63d0*/  I2IP.S8.S32.SAT R66, R15, R14, RZ ;  /* 0x0000000e0f427239 */ /* 0x000fe200000014ff */
[----:B------:R-:W-:Y:S01]  /*63e0*/  IMAD R19, R46, R19, RZ ;  /* 0x000000132e137224 */ /* 0x000fe200078e02ff */
[----:B------:R-:W-:Y:S01]  /*63f0*/  PRMT R49, R56, 0x8880, RZ ;  /* 0x0000888038317816 */ /* 0x000fe200000000ff */
[----:B------:R-:W-:Y:S01]  /*6400*/  IMAD R13, R51, R48, R13 ;  /* 0x00000030330d7224 */ /* 0x000fe200078e020d */
[----:B------:R-:W-:Y:S01]  /*6410*/  I2IP.S8.S32.SAT R66, R9, R8, R66 ;  /* 0x0000000809427239 */ /* 0x000fe20000001442 */
[-C--:B------:R-:W-:Y:S01]  /*6420*/  IMAD R18, R53, R48.reuse, R18 ;  /* 0x0000003035127224 */ /* 0x080fe200078e0212 */
[----:B------:R-:W-:Y:S01]  /*6430*/  SHF.R.S32.HI R52, RZ, 0x18, R52 ;  /* 0x00000018ff347819 */ /* 0x000fe20000011434 */
[----:B------:R-:W-:Y:S01]  /*6440*/  IMAD R19, R50, R48, R19 ;  /* 0x0000003032137224 */ /* 0x000fe200078e0213 */
[----:B------:R-:W-:Y:S01]  /*6450*/  SHF.L.U32 R50, R56, 0x10, RZ ;  /* 0x0000001038327819 */ /* 0x000fe200000006ff */
[----:B------:R-:W-:Y:S01]  /*6460*/  IMAD R16, R46, R20, RZ ;  /* 0x000000142e107224 */ /* 0x000fe200078e02ff */
[----:B------:R-:W-:Y:S01]  /*6470*/  SHF.L.U32 R51, R56, 0x8, RZ ;  /* 0x0000000838337819 */ /* 0x000fe200000006ff */
[C---:B------:R-:W-:Y:S01]  /*6480*/  IMAD R17, R46.reuse, R21, RZ ;  /* 0x000000152e117224 */ /* 0x040fe200078e02ff */
[----:B------:R-:W-:Y:S01]  /*6490*/  SHF.R.S32.HI R50, RZ, 0x18, R50 ;  /* 0x00000018ff327819 */ /* 0x000fe20000011432 */
[----:B------:R-:W-:Y:S01]  /*64a0*/  IMAD R16, R49, R48, R16 ;  /* 0x0000003031107224 */ /* 0x000fe200078e0210 */
[----:B------:R-:W-:Y:S01]  /*64b0*/  SHF.R.S32.HI R51, RZ, 0x18, R51 ;  /* 0x00000018ff337819 */ /* 0x000fe20000011433 */
[----:B------:R-:W-:Y:S01]  /*64c0*/  IMAD R22, R46, R22, RZ ;  /* 0x000000162e167224 */ /* 0x000fe200078e02ff */
[----:B------:R-:W-:Y:S01]  /*64d0*/  I2IP.S8.S32.SAT R67, R19, R18, RZ ;  /* 0x0000001213437239 */ /* 0x000fe200000014ff */
[-C--:B------:R-:W-:Y:S01]  /*64e0*/  IMAD R17, R50, R48.reuse, R17 ;  /* 0x0000003032117224 */ /* 0x080fe200078e0211 */
[----:B------:R-:W-:Y:S01]  /*64f0*/  SHF.R.S32.HI R49, RZ, 0x18, R56 ;  /* 0x00000018ff317819 */ /* 0x000fe20000011438 */
[C---:B------:R-:W-:Y:S01]  /*6500*/  IMAD R23, R46.reuse, R23, RZ ;  /* 0x000000172e177224 */ /* 0x040fe200078e02ff */
[----:B------:R-:W-:Y:S01]  /*6510*/  PRMT R50, R57, 0x8880, RZ ;  /* 0x0000888039327816 */ /* 0x000fe200000000ff */
[----:B------:R-:W-:Y:S01]  /*6520*/  IMAD R22, R51, R48, R22 ;  /* 0x0000003033167224 */ /* 0x000fe200078e0216 */
[----:B------:R-:W-:Y:S01]  /*6530*/  I2IP.S8.S32.SAT R67, R13, R12, R67 ;  /* 0x0000000c0d437239 */ /* 0x000fe20000001443 */
[----:B------:R-:W-:Y:S01]  /*6540*/  IMAD R23, R49, R48, R23 ;  /* 0x0000003031177224 */ /* 0x000fe200078e0217 */
[----:B------:R-:W-:Y:S01]  /*6550*/  SHF.L.U32 R51, R57, 0x10, RZ ;  /* 0x0000001039337819 */ /* 0x000fe200000006ff */
[----:B------:R-:W-:Y:S01]  /*6560*/  IMAD R20, R46, R24, RZ ;  /* 0x000000182e147224 */ /* 0x000fe200078e02ff */
[----:B------:R-:W-:Y:S01]  /*6570*/  SHF.L.U32 R53, R58, 0x8, RZ ;  /* 0x000000083a357819 */ /* 0x000fe200000006ff */
[----:B------:R-:W-:Y:S01]  /*6580*/  IMAD.MOV.U32 R49, RZ, RZ, R50 ;  /* 0x000000ffff317224 */ /* 0x000fe200078e0032 */
[----:B------:R1:W-:Y:S01]  /*6590*/  STS.128 [R69+UR49+0x3200], R64 ;  /* 0x0032004045007988 */ /* 0x0003e20008000c31 */
[C---:B------:R-:W-:Y:S01]  /*65a0*/  IMAD R21, R46.reuse, R25, RZ ;  /* 0x000000192e157224 */ /* 0x040fe200078e02ff */
[----:B------:R-:W-:Y:S01]  /*65b0*/  I2IP.S8.S32.SAT R72, R23, R22, RZ ;  /* 0x0000001617487239 */ /* 0x000fe200000014ff */
[----:B------:R-:W-:Y:S01]  /*65c0*/  IMAD R20, R49, R48, R20 ;  /* 0x0000003031147224 */ /* 0x000fe200078e0214 */
[----:B------:R-:W-:Y:S01]  /*65d0*/  SHF.R.S32.HI R50, RZ, 0x18, R51 ;  /* 0x00000018ff327819 */ /* 0x000fe20000011433 */
[C---:B------:R-:W-:Y:S01]  /*65e0*/  IMAD R26, R46.reuse, R26, RZ ;  /* 0x0000001a2e1a7224 */ /* 0x040fe200078e02ff */
[----:B------:R-:W-:Y:S01]  /*65f0*/  SHF.L.U32 R49, R57, 0x8, RZ ;  /* 0x0000000839317819 */ /* 0x000fe200000006ff */
[----:B------:R-:W-:Y:S01]  /*6600*/  IMAD R27, R46, R27, RZ ;  /* 0x0000001b2e1b7224 */ /* 0x000fe200078e02ff */
[----:B------:R-:W-:Y:S01]  /*6610*/  I2IP.S8.S32.SAT R72, R17, R16, R72 ;  /* 0x0000001011487239 */ /* 0x000fe20000001448 */
[----:B------:R-:W-:Y:S01]  /*6620*/  IMAD R21, R50, R48, R21 ;  /* 0x0000003032157224 */ /* 0x000fe200078e0215 */
[----:B------:R-:W-:Y:S01]  /*6630*/  SHF.R.S32.HI R49, RZ, 0x18, R49 ;  /* 0x00000018ff317819 */ /* 0x000fe20000011431 */
[C---:B------:R-:W-:Y:S01]  /*6640*/  IMAD R24, R46.reuse, R28, RZ ;  /* 0x0000001c2e187224 */ /* 0x040fe200078e02ff */
[----:B------:R-:W-:Y:S01]  /*6650*/  SHF.R.S32.HI R50, RZ, 0x18, R57 ;  /* 0x00000018ff327819 */ /* 0x000fe20000011439 */
[----:B------:R-:W-:Y:S01]  /*6660*/  IMAD R25, R46, R29, RZ ;  /* 0x0000001d2e197224 */ /* 0x000fe200078e02ff */
[----:B------:R-:W-:Y:S01]  /*6670*/  PRMT R51, R58, 0x8880, RZ ;  /* 0x000088803a337816 */ /* 0x000fe200000000ff */
[-C--:B------:R-:W-:Y:S01]  /*6680*/  IMAD R26, R49, R48.reuse, R26 ;  /* 0x00000030311a7224 */ /* 0x080fe200078e021a */
[----:B------:R-:W-:Y:S01]  /*6690*/  SHF.R.S32.HI R49, RZ, 0x18, R53 ;  /* 0x00000018ff317819 */ /* 0x000fe20000011435 */
[-C--:B------:R-:W-:Y:S01]  /*66a0*/  IMAD R27, R50, R48.reuse, R27 ;  /* 0x00000030321b7224 */ /* 0x080fe200078e021b */
[----:B------:R-:W-:Y:S01]  /*66b0*/  SHF.R.S32.HI R50, RZ, 0x18, R58 ;  /* 0x00000018ff327819 */ /* 0x000fe2000001143a */
[----:B------:R-:W-:Y:S01]  /*66c0*/  IMAD R24, R51, R48, R24 ;  /* 0x0000003033187224 */ /* 0x000fe200078e0218 */
[----:B------:R-:W-:Y:S01]  /*66d0*/  SHF.L.U32 R53, R59, 0x10, RZ ;  /* 0x000000103b357819 */ /* 0x000fe200000006ff */
[----:B------:R-:W-:Y:S01]  /*66e0*/  IMAD R30, R46, R30, RZ ;  /* 0x0000001e2e1e7224 */ /* 0x000fe200078e02ff */
[----:B------:R-:W-:Y:S01]  /*66f0*/  I2IP.S8.S32.SAT R73, R27, R26, RZ ;  /* 0x0000001a1b497239 */ /* 0x000fe200000014ff */
[----:B------:R-:W-:Y:S01]  /*6700*/  IMAD R25, R52, R48, R25 ;  /* 0x0000003034197224 */ /* 0x000fe200078e0219 */
[----:B------:R-:W-:Y:S01]  /*6710*/  PRMT R52, R59, 0x8880, RZ ;  /* 0x000088803b347816 */ /* 0x000fe200000000ff */
[C---:B------:R-:W-:Y:S01]  /*6720*/  IMAD R31, R46.reuse, R31, RZ ;  /* 0x0000001f2e1f7224 */ /* 0x040fe200078e02ff */
[----:B------:R-:W-:Y:S01]  /*6730*/  I2IP.S8.S32.SAT R73, R21, R20, R73 ;  /* 0x0000001415497239 */ /* 0x000fe20000001449 */
[----:B------:R-:W-:Y:S01]  /*6740*/  IMAD R30, R49, R48, R30 ;  /* 0x00000030311e7224 */ /* 0x000fe200078e021e */
[----:B------:R-:W-:Y:S01]  /*6750*/  MOV R49, R52 ;  /* 0x0000003400317202 */ /* 0x000fe20000000f00 */
[----:B------:R-:W-:Y:S01]  /*6760*/  IMAD.SHL.U32 R51, R59, 0x100, RZ ;  /* 0x000001003b337824 */ /* 0x000fe200078e00ff */
[----:B------:R-:W-:Y:S01]  /*6770*/  SHF.R.S32.HI R52, RZ, 0x18, R59 ;  /* 0x00000018ff347819 */ /* 0x000fe2000001143b */
[----:B------:R-:W-:Y:S02]  /*6780*/  IMAD R28, R46, R32, RZ ;  /* 0x000000202e1c7224 */ /* 0x000fe400078e02ff */
[-C--:B------:R-:W-:Y:S01]  /*6790*/  IMAD R31, R50, R48.reuse, R31 ;  /* 0x00000030321f7224 */ /* 0x080fe200078e021f */
[----:B------:R-:W-:Y:S01]  /*67a0*/  SHF.R.S32.HI R50, RZ, 0x18, R53 ;  /* 0x00000018ff327819 */ /* 0x000fe20000011435 */
[C---:B------:R-:W-:Y:S01]  /*67b0*/  IMAD R29, R46.reuse, R33, RZ ;  /* 0x000000212e1d7224 */ /* 0x040fe200078e02ff */
[----:B------:R-:W-:Y:S01]  /*67c0*/  SHF.R.S32.HI R51, RZ, 0x18, R51 ;  /* 0x00000018ff337819 */ /* 0x000fe20000011433 */
[----:B------:R-:W-:Y:S01]  /*67d0*/  IMAD R28, R49, R48, R28 ;  /* 0x00000030311c7224 */ /* 0x000fe200078e021c */
[----:B------:R-:W-:Y:S01]  /*67e0*/  I2IP.S8.S32.SAT R70, R31, R30, RZ ;  /* 0x0000001e1f467239 */ /* 0x000fe200000014ff */
[----:B------:R-:W-:Y:S02]  /*67f0*/  IMAD R34, R46, R34, RZ ;  /* 0x000000222e227224 */ /* 0x000fe400078e02ff */
[----:B------:R-:W-:Y:S01]  /*6800*/  IMAD R29, R50, R48, R29 ;  /* 0x00000030321d7224 */ /* 0x000fe200078e021d */
[----:B------:R-:W-:Y:S01]  /*6810*/  I2IP.S8.S32.SAT R74, R25, R24, R70 ;  /* 0x00000018194a7239 */ /* 0x000fe20000001446 */
[----:B------:R-:W-:Y:S02]  /*6820*/  IMAD R35, R46, R35, RZ ;  /* 0x000000232e237224 */ /* 0x000fe400078e02ff */
[-C--:B------:R-:W-:Y:S02]  /*6830*/  IMAD R34, R51, R48.reuse, R34 ;  /* 0x0000003033227224 */ /* 0x080fe400078e0222 */
[----:B------:R-:W-:Y:S05]  /*6840*/  IMAD R35, R52, R48, R35 ;  /* 0x0000003034237224 */ /* 0x000fea00078e0223 */
[----:B------:R-:W-:Y:S04]  /*6850*/  I2IP.S8.S32.SAT R76, R35, R34, RZ ;  /* 0x00000022234c7239 */ /* 0x000fe800000014ff */
[----:B------:R-:W-:Y:S05]  /*6860*/  I2IP.S8.S32.SAT R75, R29, R28, R76 ;  /* 0x0000001c1d4b7239 */ /* 0x000fea000000144c */
[----:B------:R1:W-:Y:S01]  /*6870*/  STS.128 [R77+0x3210], R72 ;  /* 0x003210484d007388 */ /* 0x0003e20000000c00 */
[----:B------:R-:W-:Y:S01]  /*6880*/  @!PT LDS RZ, [RZ] ;  /* 0x00000000fffff984 */ /* 0x000fe20000000800 */
[----:B------:R-:W-:Y:S01]  /*6890*/  @!PT LDS RZ, [RZ] ;  /* 0x00000000fffff984 */ /* 0x000fe20000000800 */
[----:B------:R-:W-:Y:S01]  /*68a0*/  @!PT LDS RZ, [RZ] ;  /* 0x00000000fffff984 */ /* 0x000fe20000000800 */
[----:B------:R-:W-:Y:S01]  /*68b0*/  @!PT LDS RZ, [RZ] ;  /* 0x00000000fffff984 */ /* 0x000fe20000000800 */
[----:B------:R2:W-:Y:S07]  /*68c0*/  MEMBAR.ALL.CTA ;  /* 0x0000000000007992 */ /* 0x0005ee0000008000 */
[----:B--2---:R-:W2:Y:S02]  /*68d0*/  FENCE.VIEW.ASYNC.S ;  /* 0x00000000000073c6 */ /* 0x004ea40000000000 */
[----:B--2---:R-:W-:Y:S06]  /*68e0*/  BAR.SYNC.DEFER_BLOCKING 0x1, 0x80 ;  /* 0x0042000000007b1d */ /* 0x004fec0000010000 */
[----:B------:R-:W-:Y:S05]  /*68f0*/  @P0 BRA `(.L_x_105) ;  /* 0x0000000000180947 */ /* 0x000fea0003800000 */
[----:B------:R-:W-:Y:S02]  /*6900*/  UIADD3 UR6, UP0, UPT, UR52, 0x680, URZ ;  /* 0x0000068034067890 */ /* 0x000fe4000ff1e0ff */
[----:B------:R-:W-:Y:S02]  /*6910*/  UIADD3 UR40, UPT, UPT, UR49, 0x3200, UR5 ;  /* 0x0000320031287890 */ /* 0x000fe4000fffe005 */
[----:B------:R-:W-:Y:S01]  /*6920*/  UIADD3.X UR7, UPT, UPT, URZ, UR53, URZ, UP0, !UPT ;  /* 0x00000035ff077290 */ /* 0x000fe200087fe4ff */
[----:B------:R-:W-:Y:S08]  /*6930*/  UMOV UR43, UR36 ;  /* 0x00000024002b7c82 */ /* 0x000ff00008000000 */
[----:B------:R2:W-:Y:S02]  /*6940*/  UTMASTG.3D [UR40], [UR6] ;  /* 0x00000028060073b5 */ /* 0x0005e40008010000 */
[----:B--2---:R0:W-:Y:S02]  /*6950*/  UTMACMDFLUSH ;  /* 0x00000000000079b7 */ /* 0x0041e40000000000 */
.L_x_105:
[----:B------:R-:W-:Y:S05]  /*6960*/  BSYNC.RECONVERGENT B0 ;  /* 0x0000000000007941 */ /* 0x000fea0003800200 */
.L_x_104:
[----:B------:R-:W-:Y:S01]  /*6970*/  UIADD3 UR40, UPT, UPT, UR54, 0x1, URZ ;  /* 0x0000000136287890 */ /* 0x000fe2000fffe0ff */
[----:B------:R-:W-:Y:S01]  /*6980*/  ISETP.NE.AND P1, PT, R54, RZ, PT ;  /* 0x000000ff3600720c */ /* 0x000fe20003f25270 */
[----:B------:R-:W-:Y:S01]  /*6990*/  BSSY.RECONVERGENT B0, `(.L_x_106) ;  /* 0x0000007000007945 */ /* 0x000fe20003800200 */
[----:B------:R-:W-:Y:S01]  /*69a0*/  LEA R4, R98, UR49, 0x3 ;  /* 0x0000003162047c11 */ /* 0x000fe2000f8e18ff */
[----:B------:R-:W-:Y:S04]  /*69b0*/  UISETP.NE.AND UP0, UPT, UR40, 0x2, UPT ;  /* 0x000000022800788c */ /* 0x000fe8000bf05270 */
[----:B------:R-:W-:Y:S06]  /*69c0*/  USEL UR40, UR40, URZ, UP0 ;  /* 0x000000ff28287287 */ /* 0x000fec0008000000 */
[----:B------:R-:W-:Y:S01]  /*69d0*/  @P1 SHF.L.U32 R3, R97, 0x1f, RZ ;  /* 0x0000001f61031819 */ /* 0x000fe200000006ff */
[----:B------:R-:W-:Y:S05]  /*69e0*/  @P0 BRA `(.L_x_107) ;  /* 0x0000000000040947 */ /* 0x000fea0003800000 */
[----:B------:R-:W-:Y:S04]  /*69f0*/  DEPBAR.LE SB0, 0x1 ;  /* 0x000080400000791a */ /* 0x000fe80000000000 */
.L_x_107:
[----:B------:R-:W-:Y:S05]  /*6a00*/  BSYNC.RECONVERGENT B0 ;  /* 0x0000000000007941 */ /* 0x000fea0003800200 */
.L_x_106:
[----:B------:R-:W-:Y:S06]  /*6a10*/  BAR.SYNC.DEFER_BLOCKING 0x1, 0x80 ;  /* 0x0042000000007b1d */ /* 0x000fec0000010000 */
[----:B------:R-:W2:Y:S01]  /*6a20*/  @P1 SYNCS.PHASECHK.TRANS64.TRYWAIT P0, [R4+URZ+0xc0], R3 ;  /* 0x0000c003040015a7 */ /* 0x000ea200080011ff */
[----:B------:R-:W-:Y:S01]  /*6a30*/  BSSY B1, `(.L_x_108) ;  /* 0x0000020000017945 */ /* 0x000fe20003800000 */
[----:B--2---:R-:W-:Y:S03]  /*6a40*/  @P1 SEL R55, RZ, 0x1, !P0 ;  /* 0x00000001ff371807 */ /* 0x004fe60004000000 */
[----:B------:R-:W-:Y:S05]  /*6a50*/  @!P1 BRA `(.L_x_109) ;  /* 0x0000000000749947 */ /* 0x000fea0003800000 */
[----:B------:R-:W-:Y:S01]  /*6a60*/  ISETP.NE.AND P1, PT, R68, RZ, PT ;  /* 0x000000ff4400720c */ /* 0x000fe20003f25270 */
[----:B------:R-:W-:Y:S01]  /*6a70*/  BSSY B0, `(.L_x_110) ;  /* 0x0000009000007945 */ /* 0x000fe20003800000 */
[----:B------:R-:W-:Y:S11]  /*6a80*/  ISETP.NE.AND P0, PT, R55, RZ, PT ;  /* 0x000000ff3700720c */ /* 0x000ff60003f05270 */
[----:B------:R-:W-:Y:S05]  /*6a90*/  @P1 IMAD R0, R98, 0x1000, R93 ;  /* 0x0000100062001824 */ /* 0x000fea00078e025d */
[----:B------:R-:W-:Y:S05]  /*6aa0*/  @P1 IADD3 R5, PT, PT, R0, UR49, RZ ;  /* 0x0000003100051c10 */ /* 0x000fea000fffe0ff */
[----:B------:R-:W-:Y:S01]  /*6ab0*/  @P1 IMAD.IADD R5, R5, 0x1, R106 ;  /* 0x0000000105051824 */ /* 0x000fe200078e026a */
[----:B------:R-:W-:Y:S06]  /*6ac0*/  @P0 BRA `(.L_x_111) ;  /* 0x00000000000c0947 */ /* 0x000fec0003800000 */
[----:B------:R-:W-:Y:S04]  /*6ad0*/  SHF.L.U32 R3, R97, 0x1f, RZ ;  /* 0x0000001f61037819 */ /* 0x000fe800000006ff */
[----:B------:R-:W2:Y:S02]  /*6ae0*/  SYNCS.PHASECHK.TRANS64.TRYWAIT P0, [R4+URZ+0xc0], R3 ;  /* 0x0000c003040075a7 */ /* 0x000ea400080011ff */
[----:B--2---:R-:W-:Y:S05]  /*6af0*/  @!P0 BRA `(.L_x_112) ;  /* 0x0000002800688947 */ /* 0x004fea0003800000 */
.L_x_111:
[----:B------:R-:W-:Y:S05]  /*6b00*/  BSYNC B0 ;  /* 0x0000000000007941 */ /* 0x000fea0003800000 */
.L_x_110:
[----:B------:R-:W-:Y:S01]  /*6b10*/  ISETP.NE.AND P0, PT, R68, RZ, PT ;  /* 0x000000ff4400720c */ /* 0x000fe20003f05270 */
[----:B--2---:R-:W-:Y:S02]  /*6b20*/  VIADD R4, R4, 0xd8 ;  /* 0x000000d804047836 */ /* 0x004fe40000000000 */
[----:B------:R-:W-:Y:S02]  /*6b30*/  IMAD.U32 R3, RZ, RZ, UR37 ;  /* 0x00000025ff037e24 */ /* 0x000fe4000f8e00ff */
[----:B------:R-:W-:Y:S03]  /*6b40*/  VIADD R98, R98, 0x1 ;  /* 0x0000000162627836 */ /* 0x000fe60000000000 */
[----:B------:R-:W-:Y:S05]  /*6b50*/  PRMT R3, R3, 0x654, R4 ;  /* 0x0000065403037816 */ /* 0x000fea0000000004 */
[----:B------:R2:W3:Y:S04]  /*6b60*/  @P0 LDS.128 R60, [R0+UR49+0x200] ;  /* 0x00020031003c0984 */ /* 0x0004e80008000c00 */
[----:B------:R2:W4:Y:S01]  /*6b70*/  @P0 LDS.128 R56, [R5+0x210] ;  /* 0x0002100005380984 */ /* 0x0005220000000c00 */
        /* <DEDUP_REMOVED lines=11> */
.L_x_109:
[----:B------:R-:W-:Y:S05]  /*6c30*/  BSYNC B1 ;  /* 0x0000000000017941 */ /* 0x000fea0003800000 */
.L_x_108:
[----:B--2---:R-:W-:Y:S05]  /*6c40*/  VIADD R3, R47, 0x40 ;  /* 0x000000402f037836 */ /* 0x004fea0000000000 */
[----:B------:R-:W-:Y:S04]  /*6c50*/  SHF.R.U32.HI R3, RZ, 0x15, R3 ;  /* 0x00000015ff037819 */ /* 0x000fe80000011603 */
[----:B------:R-:W-:Y:S11]  /*6c60*/  LOP3.LUT P0, RZ, R3, 0x3, R94, 0x48, !PT ;  /* 0x0000000303ff7812 */ /* 0x000ff6000780485e */
[----:B------:R-:W-:Y:S02]  /*6c70*/  @!UPT UIADD3 URZ, UPT, UPT, URZ, URZ, URZ ;  /* 0x000000fffffff290 */ /* 0x000fe4000fffe0ff */
[----:B------:R-:W-:Y:S05]  /*6c80*/  @!P0 BRA `(.L_x_113) ;  /* 0x0000000000408947 */ /* 0x000fea0003800000 */
[----:B------:R-:W2:Y:S01]  /*6c90*/  LDCU.64 UR8, c[0x4][0x78] ;  /* 0x01000f00ff0877ac */ /* 0x000ea20008000a00 */
[----:B------:R-:W-:Y:S01]  /*6ca0*/  MOV R15, 0x0 ;  /* 0x00000000000f7802 */ /* 0x000fe20000000f00 */
[----:B------:R-:W-:Y:S02]  /*6cb0*/  HFMA2 R12, -RZ, RZ, 0, 5.9604644775390625e-08 ;  /* 0x00000001ff0c7431 */ /* 0x000fe400000001ff */
[----:B------:R-:W-:Y:S02]  /*6cc0*/  IMAD.MOV.U32 R8, RZ, RZ, 0x192 ;  /* 0x00000192ff087424 */ /* 0x000fe400078e00ff */
[----:B------:R-:W-:Y:S01]  /*6cd0*/  IMAD.MOV.U32 R13, RZ, RZ, RZ ;  /* 0x000000ffff0d7224 */ /* 0x000fe200078e00ff */
[----:B------:R-:W5:Y:S01]  /*6ce0*/  LDCU.64 UR6, c[0x4][0x80] ;  /* 0x01001000ff0677ac */ /* 0x000f620008000a00 */
[----:B------:R-:W1:Y:S01]  /*6cf0*/  LDC.64 R14, c[0x4][R15] ;  /* 0x010000000f0e7b82 */ /* 0x000e620000000a00 */
[----:B------:R-:W3:Y:S01]  /*6d00*/  LDCU.64 UR4, c[0x4][0x18] ;  /* 0x01000300ff0477ac */ /* 0x000ee20008000a00 */
[----:B--2---:R-:W-:Y:S01]  /*6d10*/  MOV R5, UR9 ;  /* 0x0000000900057c02 */ /* 0x004fe20008000f00 */
[----:B------:R-:W-:Y:S01]  /*6d20*/  IMAD.U32 R4, RZ, RZ, UR8 ;  /* 0x00000008ff047e24 */ /* 0x000fe2000f8e00ff */
[----:B-----5:R-:W-:Y:S01]  /*6d30*/  MOV R7, UR7 ;  /* 0x0000000700077c02 */ /* 0x020fe20008000f00 */
[----:B------:R-:W-:Y:S01]  /*6d40*/  IMAD.U32 R6, RZ, RZ, UR6 ;  /* 0x00000006ff067e24 */ /* 0x000fe2000f8e00ff */
[----:B---3--:R-:W-:Y:S01]  /*6d50*/  MOV R11, UR5 ;  /* 0x00000005000b7c02 */ /* 0x008fe20008000f00 */
[----:B------:R-:W-:Y:S02]  /*6d60*/  IMAD.U32 R10, RZ, RZ, UR4 ;  /* 0x00000004ff0a7e24 */ /* 0x000fe4000f8e00ff */
[----:B------:R-:W-:Y:S07]  /*6d70*/  LEPC R20, `(.L_x_113) ;  /* 0x000000001014794e */ /* 0x000fee0000000000 */
[----:B-1--4-:R-:W-:Y:S05]  /*6d80*/  CALL.ABS.NOINC R14 ;  /* 0x000000000e007343 */ /* 0x012fea0003c00000 */
.L_x_113:
[----:B------:R-:W-:Y:S01]  /*6d90*/  ISETP.NE.AND P0, PT, R102, RZ, PT ;  /* 0x000000ff6600720c */ /* 0x000fe20003f05270 */
[----:B------:R-:W-:Y:S05]  /*6da0*/  WARPSYNC.ALL ;  /* 0x0000000000007948 */ /* 0x000fea0003800000 */
[----:B------:R-:W-:Y:S01]  /*6db0*/  R2UR UR4, R47 ;  /* 0x000000002f0472ca */ /* 0x000fe200000e0000 */
[----:B------:R-:W-:Y:S01]  /*6dc0*/  USHF.L.U32 UR8, UR40, 0xc, URZ ;  /* 0x0000000c28087899 */ /* 0x000fe200080006ff */
[C---:B---3--:R-:W-:Y:S01]  /*6dd0*/  SHF.L.U32 R50, R60.reuse, 0x10, RZ ;  /* 0x000000103c327819 */ /* 0x048fe200000006ff */
[----:B------:R-:W-:Y:S01]  /*6de0*/  BSSY.RECONVERGENT B0, `(.L_x_114) ;  /* 0x000009a000007945 */ /* 0x000fe20003800200 */
[C---:B------:R-:W-:Y:S02]  /*6df0*/  PRMT R49, R60.reuse, 0x8880, RZ ;  /* 0x000088803c317816 */ /* 0x040fe400000000ff */
[----:B------:R-:W-:Y:S02]  /*6e00*/  SHF.R.S32.HI R50, RZ, 0x18, R50 ;  /* 0x00000018ff327819 */ /* 0x000fe40000011432 */
[----:B------:R-:W-:Y:S02]  /*6e10*/  SHF.L.U32 R51, R60, 0x8, RZ ;  /* 0x000000083c337819 */ /* 0x000fe400000006ff */
[----:B------:R-:W-:Y:S02]  /*6e20*/  SHF.L.U32 R52, R61, 0x10, RZ ;  /* 0x000000103d347819 */ /* 0x000fe400000006ff */
[----:B-1----:R-:W-:Y:S01]  /*6e30*/  LOP3.LUT R69, R93, UR8, RZ, 0xfc, !PT ;  /* 0x000000085d457c12 */ /* 0x002fe2000f8efcff */
[----:B------:R-:W-:Y:S01]  /*6e40*/  LDTM.16dp32bit_t0_t15.x32 R4, tmem[UR4+0x40] ;  /* 0x00004004000479ee */ /* 0x000fe20008a80000 */
[----:B------:R-:W1:Y:S01]  /*6e50*/  LDTM.16dp32bit_t16_t31.x32 R4, tmem[UR4+0x60] ;  /* 0x00006004000479ee */ /* 0x000e620008aa0000 */
[----:B------:R-:W-:Y:S02]  /*6e60*/  SHF.L.U32 R53, R63, 0x8, RZ ;  /* 0x000000083f357819 */ /* 0x000fe400000006ff */
[----:B------:R-:W-:Y:S02]  /*6e70*/  IADD3 R71, PT, PT, R69, UR49, RZ ;  /* 0x0000003145477c10 */ /* 0x000fe4000fffe0ff */
[----:B------:R-:W-:Y:S02]  /*6e80*/  SHF.R.S32.HI R53, RZ, 0x18, R53 ;  /* 0x00000018ff357819 */ /* 0x000fe40000011435 */
[----:B------:R-:W-:Y:S01]  /*6e90*/  IADD3 R78, PT, PT, R106, R71, RZ ;  /* 0x000000476a4e7210 */ /* 0x000fe20007ffe0ff */
[C---:B-1----:R-:W-:Y:S02]  /*6ea0*/  IMAD R0, R46.reuse, R4, RZ ;  /* 0x000000042e007224 */ /* 0x042fe400078e02ff */
        /* <DEDUP_REMOVED lines=13> */
[----:B------:R-:W-:Y:S01]  /*6f80*/  SHF.L.U32 R51, R61, 0x8, RZ ;  /* 0x000000083d337819 */ /* 0x000fe200000006ff */
[C---:B------:R-:W-:Y:S01]  /*6f90*/  IMAD R5, R46.reuse, R9, RZ ;  /* 0x000000092e057224 */ /* 0x040fe200078e02ff */
[----:B------:R-:W-:Y:S01]  /*6fa0*/  I2IP.S8.S32.SAT R64, R7, R6, RZ ;  /* 0x0000000607407239 */ /* 0x000fe200000014ff */
[----:B------:R-:W-:Y:S01]  /*6fb0*/  IMAD R4, R49, R48, R4 ;  /* 0x0000003031047224 */ /* 0x000fe200078e0204 */
[----:B------:R-:W-:Y:S01]  /*6fc0*/  SHF.R.S32.HI R49, RZ, 0x18, R51 ;  /* 0x00000018ff317819 */ /* 0x000fe20000011433 */
[----:B------:R-:W-:Y:S01]  /*6fd0*/  IMAD R10, R46, R10, RZ ;  /* 0x0000000a2e0a7224 */ /* 0x000fe200078e02ff */
[----:B------:R-:W-:Y:S01]  /*6fe0*/  I2IP.S8.S32.SAT R64, R3, R0, R64 ;  /* 0x0000000003407239 */ /* 0x000fe20000001440 */
[-C--:B------:R-:W-:Y:S01]  /*6ff0*/  IMAD R5, R50, R48.reuse, R5 ;  /* 0x0000003032057224 */ /* 0x080fe200078e0205 */
[----:B------:R-:W-:Y:S01]  /*7000*/  SHF.R.S32.HI R50, RZ, 0x18, R61 ;  /* 0x00000018ff327819 */ /* 0x000fe2000001143d */
[----:B------:R-:W-:Y:S01]  /*7010*/  IMAD R11, R46, R11, RZ ;  /* 0x0000000b2e0b7224 */ /* 0x000fe200078e02ff */
[----:B------:R-:W-:Y:S01]  /*7020*/  PRMT R52, R63, 0x8880, RZ ;  /* 0x000088803f347816 */ /* 0x000fe200000000ff */
[-C--:B------:R-:W-:Y:S01]  /*7030*/  IMAD R10, R49, R48.reuse, R10 ;  /* 0x00000030310a7224 */ /* 0x080fe200078e020a */
[----:B------:R-:W-:Y:S01]  /*7040*/  PRMT R49, R62, 0x8880, RZ ;  /* 0x000088803e317816 */ /* 0x000fe200000000ff */
[----:B------:R-:W-:Y:S01]  /*7050*/  IMAD R11, R50, R48, R11 ;  /* 0x00000030320b7224 */ /* 0x000fe200078e020b */
[----:B------:R-:W-:Y:S01]  /*7060*/  SHF.L.U32 R50, R62, 0x10, RZ ;  /* 0x000000103e327819 */ /* 0x000fe200000006ff */
[----:B------:R-:W-:Y:S02]  /*7070*/  IMAD R8, R46, R12, RZ ;  /* 0x0000000c2e087224 */ /* 0x000fe400078e02ff */
[----:B------:R-:W-:Y:S01]  /*7080*/  IMAD.SHL.U32 R51, R62, 0x100, RZ ;  /* 0x000001003e337824 */ /* 0x000fe200078e00ff */
[----:B------:R-:W-:Y:S01]  /*7090*/  SHF.R.S32.HI R50, RZ, 0x18, R50 ;  /* 0x00000018ff327819 */ /* 0x000fe20000011432 */
[C---:B------:R-:W-:Y:S01]  /*70a0*/  IMAD R9, R46.reuse, R13, RZ ;  /* 0x0000000d2e097224 */ /* 0x040fe200078e02ff */
[----:B------:R-:W-:Y:S01]  /*70b0*/  I2IP.S8.S32.SAT R65, R11, R10, RZ ;  /* 0x0000000a0b417239 */ /* 0x000fe200000014ff */
[----:B------:R-:W-:Y:S01]  /*70c0*/  IMAD R8, R49, R48, R8 ;  /* 0x0000003031087224 */ /* 0x000fe200078e0208 */
[----:B------:R-:W-:Y:S01]  /*70d0*/  SHF.R.S32.HI R49, RZ, 0x18, R51 ;  /* 0x00000018ff317819 */ /* 0x000fe20000011433 */
[----:B------:R-:W-:Y:S01]  /*70e0*/  IMAD R14, R46, R14, RZ ;  /* 0x0000000e2e0e7224 */ /* 0x000fe200078e02ff */
[----:B------:R-:W-:Y:S01]  /*70f0*/  I2IP.S8.S32.SAT R65, R5, R4, R65 ;  /* 0x0000000405417239 */ /* 0x000fe20000001441 */
        /* <DEDUP_REMOVED lines=9> */
[----:B----4-:R-:W-:Y:S01]  /*7190*/  SHF.L.U32 R52, R58, 0x10, RZ ;  /* 0x000000103a347819 */ /* 0x010fe200000006ff */
[----:B------:R-:W-:Y:S01]  /*71a0*/  IMAD R15, R50, R48, R15 ;  /* 0x00000030320f7224 */ /* 0x000fe200078e020f */
[----:B------:R-:W-:Y:S01]  /*71b0*/  SHF.R.S32.HI R50, RZ, 0x18, R63 ;  /* 0x00000018ff327819 */ /* 0x000fe2000001143f */
[C---:B------:R-:W-:Y:S01]  /*71c0*/  IMAD R18, R46.reuse, R18, RZ ;  /* 0x000000122e127224 */ /* 0x040fe200078e02ff */
[----:B------:R-:W-:Y:S01]  /*71d0*/  SHF.R.S32.HI R52, RZ, 0x18, R52 ;  /* 0x00000018ff347819 */ /* 0x000fe20000011434 */
[----:B------:R-:W-:Y:S01]  /*71e0*/  IMAD R12, R49, R48, R12 ;  /* 0x00000030310c7224 */ /* 0x000fe200078e020c */
[----:B------:R-:W-:Y:S01]  /*71f0*/  I2IP.S8.S32.SAT R66, R15, R14, RZ ;  /* 0x0000000e0f427239 */ /* 0x000fe200000014ff */
[----:B------:R-:W-:Y:S01]  /*7200*/  IMAD R19, R46, R19, RZ ;  /* 0x000000132e137224 */ /* 0x000fe200078e02ff */
[----:B------:R-:W-:Y:S01]  /*7210*/  PRMT R49, R56, 0x8880, RZ ;  /* 0x0000888038317816 */ /* 0x000fe200000000ff */
[----:B------:R-:W-:Y:S01]  /*7220*/  IMAD R13, R51, R48, R13 ;  /* 0x00000030330d7224 */ /* 0x000fe200078e020d */
[----:B------:R-:W-:Y:S01]  /*7230*/  I2IP.S8.S32.SAT R66, R9, R8, R66 ;  /* 0x0000000809427239 */ /* 0x000fe20000001442 */
[-C--:B------:R-:W-:Y:S02]  /*7240*/  IMAD R18, R53, R48.reuse, R18 ;  /* 0x0000003035127224 */ /* 0x080fe400078e0212 */
[----:B------:R-:W-:Y:S01]  /*7250*/  IMAD R19, R50, R48, R19 ;  /* 0x0000003032137224 */ /* 0x000fe200078e0213 */
[C---:B------:R-:W-:Y:S01]  /*7260*/  SHF.L.U32 R50, R56.reuse, 0x10, RZ ;  /* 0x0000001038327819 */ /* 0x040fe200000006ff */
[----:B------:R-:W-:Y:S02]  /*7270*/  IMAD.SHL.U32 R51, R56, 0x100, RZ ;  /* 0x0000010038337824 */ /* 0x000fe400078e00ff */
[C---:B------:R-:W-:Y:S01]  /*7280*/  IMAD R16, R46.reuse, R20, RZ ;  /* 0x000000142e107224 */ /* 0x040fe200078e02ff */
[----:B------:R-:W-:Y:S01]  /*7290*/  SHF.R.S32.HI R50, RZ, 0x18, R50 ;  /* 0x00000018ff327819 */ /* 0x000fe20000011432 */
[C---:B------:R-:W-:Y:S01]  /*72a0*/  IMAD R17, R46.reuse, R21, RZ ;  /* 0x000000152e117224 */ /* 0x040fe200078e02ff */
        /* <DEDUP_REMOVED lines=8> */
[----:B------:R-:W-:Y:S01]  /*7330*/  PRMT R50, R57, 0x8880, RZ ;  /* 0x0000888039327816 */ /* 0x000fe200000000ff */
[-C--:B------:R-:W-:Y:S01]  /*7340*/  IMAD R22, R51, R48.reuse, R22 ;  /* 0x0000003033167224 */ /* 0x080fe200078e0216 */
[----:B------:R-:W-:Y:S01]  /*7350*/  SHF.L.U32 R51, R57, 0x10, RZ ;  /* 0x0000001039337819 */ /* 0x000fe200000006ff */
[----:B------:R-:W-:Y:S01]  /*7360*/  IMAD R23, R49, R48, R23 ;  /* 0x0000003031177224 */ /* 0x000fe200078e0217 */
[----:B------:R-:W-:Y:S01]  /*7370*/  MOV R49, R50 ;  /* 0x0000003200317202 */ /* 0x000fe20000000f00 */
[C---:B------:R-:W-:Y:S01]  /*7380*/  IMAD R20, R46.reuse, R24, RZ ;  /* 0x000000182e147224 */ /* 0x040fe200078e02ff */
        /* <DEDUP_REMOVED lines=11> */
[----:B------:R-:W-:Y:S01]  /*7440*/  IMAD.SHL.U32 R53, R58, 0x100, RZ ;  /* 0x000001003a357824 */ /* 0x000fe200078e00ff */
[----:B------:R-:W-:Y:S01]  /*7450*/  SHF.R.S32.HI R50, RZ, 0x18, R57 ;  /* 0x00000018ff327819 */ /* 0x000fe20000011439 */
[----:B------:R-:W-:Y:S01]  /*7460*/  IMAD R24, R46, R28, RZ ;  /* 0x0000001c2e187224 */ /* 0x000fe200078e02ff */
[----:B------:R-:W-:Y:S01]  /*7470*/  PRMT R51, R58, 0x8880, RZ ;  /* 0x000088803a337816 */ /* 0x000fe200000000ff */
[-C--:B------:R-:W-:Y:S01]  /*7480*/  IMAD R26, R49, R48.reuse, R26 ;  /* 0x00000030311a7224 */ /* 0x080fe200078e021a */
[----:B------:R-:W-:Y:S01]  /*7490*/  SHF.R.S32.HI R49, RZ, 0x18, R53 ;  /* 0x00000018ff317819 */ /* 0x000fe20000011435 */
[----:B------:R-:W-:Y:S02]  /*74a0*/  IMAD R25, R46, R29, RZ ;  /* 0x0000001d2e197224 */ /* 0x000fe400078e02ff */
[----:B------:R-:W-:Y:S01]  /*74b0*/  IMAD R27, R50, R48, R27 ;  /* 0x00000030321b7224 */ /* 0x000fe200078e021b */
[----:B------:R-:W-:Y:S01]  /*74c0*/  SHF.R.S32.HI R50, RZ, 0x18, R58 ;  /* 0x00000018ff327819 */ /* 0x000fe2000001143a */
[C---:B------:R-:W-:Y:S02]  /*74d0*/  IMAD R30, R46.reuse, R30, RZ ;  /* 0x0000001e2e1e7224 */ /* 0x040fe400078e02ff */
[----:B------:R-:W-:Y:S01]  /*74e0*/  IMAD R24, R51, R48, R24 ;  /* 0x0000003033187224 */ /* 0x000fe200078e0218 */
[----:B------:R-:W-:Y:S01]  /*74f0*/  SHF.L.U32 R51, R59, 0x8, RZ ;  /* 0x000000083b337819 */ /* 0x000fe200000006ff */
[----:B------:R-:W-:Y:S01]  /*7500*/  IMAD R31, R46, R31, RZ ;  /* 0x0000001f2e1f7224 */ /* 0x000fe200078e02ff */
[----:B------:R-:W-:Y:S01]  /*7510*/  I2IP.S8.S32.SAT R70, R27, R26, RZ ;  /* 0x0000001a1b467239 */ /* 0x000fe200000014ff */
[-C--:B------:R-:W-:Y:S01]  /*7520*/  IMAD R25, R52, R48.reuse, R25 ;  /* 0x0000003034197224 */ /* 0x080fe200078e0219 */
[----:B------:R-:W-:Y:S01]  /*7530*/  SHF.L.U32 R52, R59, 0x10, RZ ;  /* 0x000000103b347819 */ /* 0x000fe200000006ff */
[----:B------:R-:W-:Y:S01]  /*7540*/  IMAD R30, R49, R48, R30 ;  /* 0x00000030311e7224 */ /* 0x000fe200078e021e */
[----:B------:R-:W-:Y:S01]  /*7550*/  PRMT R49, R59, 0x8880, RZ ;  /* 0x000088803b317816 */ /* 0x000fe200000000ff */
[----:B------:R-:W-:Y:S01]  /*7560*/  IMAD R28, R46, R32, RZ ;  /* 0x000000202e1c7224 */ /* 0x000fe200078e02ff */
[----:B------:R-:W-:Y:S01]  /*7570*/  SHF.R.S32.HI R51, RZ, 0x18, R51 ;  /* 0x00000018ff337819 */ /* 0x000fe20000011433 */
[-C--:B------:R-:W-:Y:S01]  /*7580*/  IMAD R31, R50, R48.reuse, R31 ;  /* 0x00000030321f7224 */ /* 0x080fe200078e021f */
[----:B------:R-:W-:Y:S01]  /*7590*/  SHF.R.S32.HI R50, RZ, 0x18, R52 ;  /* 0x00000018ff327819 */ /* 0x000fe20000011434 */
[C---:B------:R-:W-:Y:S01]  /*75a0*/  IMAD R29, R46.reuse, R33, RZ ;  /* 0x000000212e1d7224 */ /* 0x040fe200078e02ff */
[----:B------:R-:W-:Y:S01]  /*75b0*/  SHF.R.S32.HI R52, RZ, 0x18, R59 ;  /* 0x00000018ff347819 */ /* 0x000fe2000001143b */
[----:B------:R-:W-:Y:S01]  /*75c0*/  IMAD R28, R49, R48, R28 ;  /* 0x00000030311c7224 */ /* 0x000fe200078e021c */
[----:B------:R-:W-:Y:S01]  /*75d0*/  I2IP.S8.S32.SAT R76, R31, R30, RZ ;  /* 0x0000001e1f4c7239 */ /* 0x000fe200000014ff */
[----:B------:R-:W-:Y:S01]  /*75e0*/  IMAD R34, R46, R34, RZ ;  /* 0x000000222e227224 */ /* 0x000fe200078e02ff */
[----:B------:R-:W-:Y:S01]  /*75f0*/  I2IP.S8.S32.SAT R73, R21, R20, R70 ;  /* 0x0000001415497239 */ /* 0x000fe20000001446 */
        /* <DEDUP_REMOVED lines=17> */
[----:B------:R-:W-:Y:S02]  /*7710*/  UIADD3 UR5, UPT, UPT, UR41, 0x40, URZ ;  /* 0x0000004029057890 */ /* 0x000fe4000fffe0ff */
[----:B------:R-:W-:Y:S02]  /*7720*/  UIADD3 UR4, UPT, UPT, UR49, 0x3200, UR8 ;  /* 0x0000320031047890 */ /* 0x000fe4000fffe008 */
[----:B------:R-:W-:Y:S01]  /*7730*/  UIADD3.X UR11, UPT, UPT, URZ, UR53, URZ, UP0, !UPT ;  /* 0x00000035ff0b7290 */ /* 0x000fe200087fe4ff */
[----:B------:R-:W-:Y:S01]  /*7740*/  UMOV UR6, UR42 ;  /* 0x0000002a00067c82 */ /* 0x000fe20008000000 */
[----:B------:R-:W-:Y:S07]  /*7750*/  UMOV UR7, UR36 ;  /* 0x0000002400077c82 */ /* 0x000fee0008000000 */
[----:B------:R2:W-:Y:S02]  /*7760*/  UTMASTG.3D [UR4], [UR10] ;  /* 0x000000040a0073b5 */ /* 0x0005e40008010000 */
[----:B--2---:R0:W-:Y:S02]  /*7770*/  UTMACMDFLUSH ;  /* 0x00000000000079b7 */ /* 0x0041e40000000000 */
.L_x_115:
[----:B------:R-:W-:Y:S05]  /*7780*/  BSYNC.RECONVERGENT B0 ;  /* 0x0000000000007941 */ /* 0x000fea0003800200 */
.L_x_114:
        /* <DEDUP_REMOVED lines=9> */
.L_x_117:
[----:B------:R-:W-:Y:S05]  /*7820*/  BSYNC.RECONVERGENT B0 ;  /* 0x0000000000007941 */ /* 0x000fea0003800200 */
.L_x_116:
        /* <DEDUP_REMOVED lines=15> */
.L_x_121:
[----:B------:R-:W-:Y:S05]  /*7920*/  BSYNC B0 ;  /* 0x0000000000007941 */ /* 0x000fea0003800000 */
.L_x_120:
        /* <DEDUP_REMOVED lines=18> */
.L_x_119:
[----:B------:R-:W-:Y:S05]  /*7a50*/  BSYNC B1 ;  /* 0x0000000000017941 */ /* 0x000fea0003800000 */
.L_x_118:
        /* <DEDUP_REMOVED lines=21> */
.L_x_123:
[----:B------:R-:W-:Y:S01]  /*7bb0*/  ISETP.NE.AND P0, PT, R102, RZ, PT ;  /* 0x000000ff6600720c */ /* 0x000fe20003f05270 */
[----:B------:R-:W-:Y:S05]  /*7bc0*/  WARPSYNC.ALL ;  /* 0x0000000000007948 */ /* 0x000fea0003800000 */
[----:B-1-3--:R-:W-:Y:S01]  /*7bd0*/  IMAD.SHL.U32 R78, R61, 0x100, RZ ;  /* 0x000001003d4e7824 */ /* 0x00afe200078e00ff */
[----:B------:R-:W-:Y:S01]  /*7be0*/  R2UR UR4, R47 ;  /* 0x000000002f0472ca */ /* 0x000fe200000e0000 */
[----:B------:R-:W-:Y:S01]  /*7bf0*/  USHF.L.U32 UR8, UR40, 0xc, URZ ;  /* 0x0000000c28087899 */ /* 0x000fe200080006ff */
[C---:B------:R-:W-:Y:S01]  /*7c00*/  SHF.L.U32 R50, R60.reuse, 0x10, RZ ;  /* 0x000000103c327819 */ /* 0x040fe200000006ff */
[----:B------:R-:W-:Y:S01]  /*7c10*/  IMAD.U32 R73, R63, 0x10000, RZ ;  /* 0x000100003f497824 */ /* 0x000fe200078e00ff */
[----:B------:R-:W-:Y:S01]  /*7c20*/  PRMT R49, R60, 0x8880, RZ ;  /* 0x000088803c317816 */ /* 0x000fe200000000ff */
[----:B----4-:R-:W-:Y:S01]  /*7c30*/  IMAD.SHL.U32 R69, R56, 0x100, RZ ;  /* 0x0000010038457824 */ /* 0x010fe200078e00ff */
[----:B------:R-:W-:Y:S01]  /*7c40*/  SHF.L.U32 R51, R60, 0x8, RZ ;  /* 0x000000083c337819 */ /* 0x000fe200000006ff */
[----:B------:R-:W-:Y:S01]  /*7c50*/  UIADD3 UR54, UPT, UPT, UR40, 0x1, URZ ;  /* 0x0000000128367890 */ /* 0x000fe2000fffe0ff */
[----:B------:R-:W-:Y:S01]  /*7c60*/  SHF.R.S32.HI R50, RZ, 0x18, R50 ;  /* 0x00000018ff327819 */ /* 0x000fe20000011432 */
[----:B------:R-:W-:Y:S01]  /*7c70*/  BSSY.RECONVERGENT B0, `(.L_x_124) ;  /* 0x000009d000007945 */ /* 0x000fe20003800200 */
[----:B------:R-:W-:Y:S02]  /*7c80*/  PRMT R80, R61, 0x8880, RZ ;  /* 0x000088803d507816 */ /* 0x000fe400000000ff */
[----:B------:R-:W-:Y:S01]  /*7c90*/  SHF.R.S32.HI R51, RZ, 0x18, R51 ;  /* 0x00000018ff337819 */ /* 0x000fe20000011433 */
[----:B------:R-:W-:Y:S01]  /*7ca0*/  LDTM.16dp32bit_t0_t15.x32 R4, tmem[UR4+0x80] ;  /* 0x00008004000479ee */ /* 0x000fe20008a80000 */
[----:B------:R-:W1:Y:S01]  /*7cb0*/  LDTM.16dp32bit_t16_t31.x32 R4, tmem[UR4+0xa0] ;  /* 0x0000a004000479ee */ /* 0x000e620008aa0000 */
[----:B------:R-:W-:Y:S01]  /*7cc0*/  NOP ;  /* 0x0000000000007918 */ /* 0x000fe20000000000 */
[----:B------:R-:W-:Y:S02]  /*7cd0*/  R2UR UR5, R105 ;  /* 0x00000000690572ca */ /* 0x000fe400000e0000 */
[----:B------:R-:W-:Y:S02]  /*7ce0*/  LOP3.LUT R105, R93, UR8, RZ, 0xfc, !PT ;  /* 0x000000085d697c12 */ /* 0x000fe4000f8efcff */
[----:B------:R-:W-:Y:S02]  /*7cf0*/  SHF.R.S32.HI R52, RZ, 0x18, R60 ;  /* 0x00000018ff347819 */ /* 0x000fe4000001143c */
[----:B------:R-:W-:Y:S01]  /*7d00*/  SHF.L.U32 R79, R61, 0x10, RZ ;  /* 0x000000103d4f7819 */ /* 0x000fe200000006ff */
[----:B------:R-:W-:Y:S01]  /*7d10*/  VIADD R107, R105, UR49 ;  /* 0x00000031696b7c36 */ /* 0x000fe20008000000 */
[----:B------:R-:W-:Y:S02]  /*7d20*/  PRMT R77, R62, 0x8880, RZ ;  /* 0x000088803e4d7816 */ /* 0x000fe400000000ff */
[----:B------:R-:W-:Y:S02]  /*7d30*/  SHF.R.S32.HI R53, RZ, 0x18, R61 ;  /* 0x00000018ff357819 */ /* 0x000fe4000001143d */
[----:B------:R-:W-:Y:S01]  /*7d40*/  IADD3 R106, PT, PT, R106, R107, RZ ;  /* 0x0000006b6a6a7210 */ /* 0x000fe20007ffe0ff */
[----:B------:R-:W-:Y:S01]  /*7d50*/  UIADD3 UR5, UPT, UPT, UR5, 0x140, URZ ;  /* 0x0000014005057890 */ /* 0x000fe2000fffe0ff */
[----:B------:R-:W-:Y:S02]  /*7d60*/  SHF.L.U32 R76, R62, 0x10, RZ ;  /* 0x000000103e4c7819 */ /* 0x000fe400000006ff */
[----:B------:R-:W-:Y:S01]  /*7d70*/  PRMT R74, R63, 0x8880, RZ ;  /* 0x000088803f4a7816 */ /* 0x000fe200000000ff */
[----:B------:R-:W-:Y:S01]  /*7d80*/  UPRMT UR5, UR37, 0x654, UR5 ;  /* 0x0000065425057896 */ /* 0x000fe20008000005 */
[----:B------:R-:W-:Y:S02]  /*7d90*/  SHF.R.S32.HI R54, RZ, 0x18, R62 ;  /* 0x00000018ff367819 */ /* 0x000fe4000001143e */
[----:B------:R-:W-:Y:S01]  /*7da0*/  PRMT R71, R56, 0x8880, RZ ;  /* 0x0000888038477816 */ /* 0x000fe200000000ff */
[C---:B-1----:R-:W-:Y:S01]  /*7db0*/  IMAD R4, R46.reuse, R4, RZ ;  /* 0x000000042e047224 */ /* 0x042fe200078e02ff */
[----:B------:R-:W-:Y:S01]  /*7dc0*/  SHF.R.S32.HI R55, RZ, 0x18, R63 ;  /* 0x00000018ff377819 */ /* 0x000fe2000001143f */
[----:B------:R-:W-:Y:S01]  /*7dd0*/  IMAD R5, R46, R5, RZ ;  /* 0x000000052e057224 */ /* 0x000fe200078e02ff */
[----:B------:R-:W-:Y:S01]  /*7de0*/  SHF.L.U32 R70, R56, 0x10, RZ ;  /* 0x0000001038467819 */ /* 0x000fe200000006ff */
[C---:B------:R-:W-:Y:S01]  /*7df0*/  IMAD R6, R46.reuse, R6, RZ ;  /* 0x000000062e067224 */ /* 0x040fe200078e02ff */
[----:B------:R-:W-:Y:S01]  /*7e00*/  SYNCS.ARRIVE.TRANS64.RED.A1T0 RZ, [UR5], RZ ;  /* 0x000000ffffff79a7 */ /* 0x000fe20008100405 */
[----:B------:R-:W-:Y:S01]  /*7e10*/  IMAD R4, R49, R48, R4 ;  /* 0x0000003031047224 */ /* 0x000fe200078e0204 */
[----:B------:R-:W-:Y:S01]  /*7e20*/  MOV R49, R80 ;  /* 0x0000005000317202 */ /* 0x000fe20000000f00 */
[----:B------:R-:W-:Y:S01]  /*7e30*/  IMAD R7, R46, R7, RZ ;  /* 0x000000072e077224 */ /* 0x000fe200078e02ff */
[----:B------:R-:W-:Y:S01]  /*7e40*/  PRMT R68, R57, 0x8880, RZ ;  /* 0x0000888039447816 */ /* 0x000fe200000000ff */
[----:B------:R-:W-:Y:S01]  /*7e50*/  IMAD R5, R50, R48, R5 ;  /* 0x0000003032057224 */ /* 0x000fe200078e0205 */
[----:B------:R-:W-:Y:S01]  /*7e60*/  SHF.R.S32.HI R50, RZ, 0x18, R79 ;  /* 0x00000018ff327819 */ /* 0x000fe2000001144f */
[C---:B------:R-:W-:Y:S01]  /*7e70*/  IMAD R8, R46.reuse, R8, RZ ;  /* 0x000000082e087224 */ /* 0x040fe200078e02ff */
[----:B------:R-:W-:Y:S01]  /*7e80*/  SHF.R.S32.HI R56, RZ, 0x18, R56 ;  /* 0x00000018ff387819 */ /* 0x000fe20000011438 */
[-C--:B------:R-:W-:Y:S01]  /*7e90*/  IMAD R6, R51, R48.reuse, R6 ;  /* 0x0000003033067224 */ /* 0x080fe200078e0206 */
[----:B------:R-:W-:Y:S01]  /*7ea0*/  SHF.R.S32.HI R51, RZ, 0x18, R78 ;  /* 0x00000018ff337819 */ /* 0x000fe2000001144e */
[----:B------:R-:W-:Y:S01]  /*7eb0*/  IMAD R9, R46, R9, RZ ;  /* 0x000000092e097224 */ /* 0x000fe200078e02ff */
[----:B------:R-:W-:Y:S01]  /*7ec0*/  SHF.L.U32 R67, R57, 0x10, RZ ;  /* 0x0000001039437819 */ /* 0x000fe200000006ff */
[----:B------:R-:W-:Y:S01]  /*7ed0*/  IMAD R7, R52, R48, R7 ;  /* 0x0000003034077224 */ /* 0x000fe200078e0207 */
[----:B------:R-:W-:Y:S01]  /*7ee0*/  PRMT R65, R58, 0x8880, RZ ;  /* 0x000088803a417816 */ /* 0x000fe200000000ff */
[----:B------:R-:W-:Y:S01]  /*7ef0*/  IMAD R10, R46, R10, RZ ;  /* 0x0000000a2e0a7224 */ /* 0x000fe200078e02ff */
[----:B------:R-:W-:Y:S01]  /*7f00*/  SHF.L.U32 R64, R58, 0x10, RZ ;  /* 0x000000103a407819 */ /* 0x000fe200000006ff */
[----:B------:R-:W-:Y:S01]  /*7f10*/  IMAD R8, R49, R48, R8 ;  /* 0x0000003031087224 */ /* 0x000fe200078e0208 */
[----:B------:R-:W-:Y:S01]  /*7f20*/  I2IP.S8.S32.SAT R108, R7, R6, RZ ;  /* 0x00000006076c7239 */ /* 0x000fe200000014ff */
[----:B------:R-:W-:Y:S01]  /*7f30*/  IMAD R11, R46, R11, RZ ;  /* 0x0000000b2e0b7224 */ /* 0x000fe200078e02ff */
[----:B------:R-:W-:Y:S01]  /*7f40*/  MOV R49, R77 ;  /* 0x0000004d00317202 */ /* 0x000fe20000000f00 */
[----:B------:R-:W-:Y:S01]  /*7f50*/  IMAD R9, R50, R48, R9 ;  /* 0x0000003032097224 */ /* 0x000fe200078e0209 */
[----:B------:R-:W-:Y:S01]  /*7f60*/  I2IP.S8.S32.SAT R108, R5, R4, R108 ;  /* 0x00000004056c7239 */ /* 0x000fe2000000146c */
[----:B------:R-:W-:Y:S01]  /*7f70*/  IMAD R12, R46, R12, RZ ;  /* 0x0000000c2e0c7224 */ /* 0x000fe200078e02ff */
[----:B------:R-:W-:Y:S01]  /*7f80*/  SHF.R.S32.HI R50, RZ, 0x18, R76 ;  /* 0x00000018ff327819 */ /* 0x000fe2000001144c */
[-C--:B------:R-:W-:Y:S01]  /*7f90*/  IMAD R10, R51, R48.reuse, R10 ;  /* 0x00000030330a7224 */ /* 0x080fe200078e020a */
[----:B------:R-:W-:Y:S01]  /*7fa0*/  SHF.L.U32 R75, R62, 0x8, RZ ;  /* 0x000000083e4b7819 */ /* 0x000fe200000006ff */
[----:B------:R-:W-:Y:S01]  /*7fb0*/  IMAD R11, R53, R48, R11 ;  /* 0x00000030350b7224 */ /* 0x000fe200078e020b */
[----:B------:R-:W-:Y:S01]  /*7fc0*/  MOV R51, R74 ;  /* 0x0000004a00337202 */ /* 0x000fe20000000f00 */
[C---:B------:R-:W-:Y:S01]  /*7fd0*/  IMAD R13, R46.reuse, R13, RZ ;  /* 0x0000000d2e0d7224 */ /* 0x040fe200078e02ff */
[----:B------:R-:W-:Y:S01]  /*7fe0*/  PRMT R62, R59, 0x8880, RZ ;  /* 0x000088803b3e7816 */ /* 0x000fe200000000ff */
[----:B------:R-:W-:Y:S01]  /*7ff0*/  IMAD R12, R49, R48, R12 ;  /* 0x00000030310c7224 */ /* 0x000fe200078e020c */
[----:B------:R-:W-:Y:S01]  /*8000*/  SHF.R.S32.HI R49, RZ, 0x18, R75 ;  /* 0x00000018ff317819 */ /* 0x000fe2000001144b */
[C---:B------:R-:W-:Y:S01]  /*8010*/  IMAD R14, R46.reuse, R14, RZ ;  /* 0x0000000e2e0e7224 */ /* 0x040fe200078e02ff */
[----:B------:R-:W-:Y:S01]  /*8020*/  I2IP.S8.S32.SAT R109, R11, R10, RZ ;  /* 0x0000000a0b6d7239 */ /* 0x000fe200000014ff */
[----:B------:R-:W-:Y:S01]  /*8030*/  IMAD R15, R46, R15, RZ ;  /* 0x0000000f2e0f7224 */ /* 0x000fe200078e02ff */
[----:B------:R-:W-:Y:S01]  /*8040*/  SHF.L.U32 R61, R59, 0x10, RZ ;  /* 0x000000103b3d7819 */ /* 0x000fe200000006ff */
[----:B------:R-:W-:Y:S01]  /*8050*/  IMAD R13, R50, R48, R13 ;  /* 0x00000030320d7224 */ /* 0x000fe200078e020d */
[----:B------:R-:W-:Y:S01]  /*8060*/  SHF.L.U32 R72, R63, 0x8, RZ ;  /* 0x000000083f487819 */ /* 0x000fe200000006ff */
[C---:B------:R-:W-:Y:S01]  /*8070*/  IMAD R16, R46.reuse, R16, RZ ;  /* 0x000000102e107224 */ /* 0x040fe200078e02ff */
[----:B------:R-:W-:Y:S01]  /*8080*/  I2IP.S8.S32.SAT R109, R9, R8, R109 ;  /* 0x00000008096d7239 */ /* 0x000fe2000000146d */
[-C--:B------:R-:W-:Y:S01]  /*8090*/  IMAD R14, R49, R48.reuse, R14 ;  /* 0x00000030310e7224 */ /* 0x080fe200078e020e */
[----:B------:R-:W-:Y:S01]  /*80a0*/  SHF.R.S32.HI R50, RZ, 0x18, R73 ;  /* 0x00000018ff327819 */ /* 0x000fe20000011449 */
[----:B------:R-:W-:Y:S01]  /*80b0*/  IMAD R17, R46, R17, RZ ;  /* 0x000000112e117224 */ /* 0x000fe200078e02ff */
[----:B------:R-:W-:Y:S01]  /*80c0*/  SHF.R.S32.HI R53, RZ, 0x18, R72 ;  /* 0x00000018ff357819 */ /* 0x000fe20000011448 */
[----:B------:R-:W-:Y:S01]  /*80d0*/  IMAD R15, R54, R48, R15 ;  /* 0x00000030360f7224 */ /* 0x000fe200078e020f */
[----:B------:R-:W-:Y:S01]  /*80e0*/  SHF.L.U32 R66, R57, 0x8, RZ ;  /* 0x0000000839427819 */ /* 0x000fe200000006ff */
[C---:B------:R-:W-:Y:S01]  /*80f0*/  IMAD R18, R46.reuse, R18, RZ ;  /* 0x000000122e127224 */ /* 0x040fe200078e02ff */
[----:B------:R-:W-:Y:S01]  /*8100*/  SHF.R.S32.HI R57, RZ, 0x18, R57 ;  /* 0x00000018ff397819 */ /* 0x000fe20000011439 */
[----:B------:R-:W-:Y:S01]  /*8110*/  IMAD R16, R51, R48, R16 ;  /* 0x0000003033107224 */ /* 0x000fe200078e0210 */
[----:B------:R-:W-:Y:S01]  /*8120*/  I2IP.S8.S32.SAT R110, R15, R14, RZ ;  /* 0x0000000e0f6e7239 */ /* 0x000fe200000014ff */
[----:B------:R-:W-:Y:S01]  /*8130*/  IMAD R19, R46, R19, RZ ;  /* 0x000000132e137224 */ /* 0x000fe200078e02ff */
[----:B------:R-:W-:Y:S01]  /*8140*/  SHF.R.S32.HI R51, RZ, 0x18, R69 ;  /* 0x00000018ff337819 */ /* 0x000fe20000011445 */
[----:B------:R-:W-:Y:S01]  /*8150*/  IMAD R17, R50, R48, R17 ;  /* 0x0000003032117224 */ /* 0x000fe200078e0211 */
[----:B------:R-:W-:Y:S01]  /*8160*/  I2IP.S8.S32.SAT R110, R13, R12, R110 ;  /* 0x0000000c0d6e7239 */ /* 0x000fe2000000146e */
[C---:B------:R-:W-:Y:S01]  /*8170*/  IMAD R0, R46.reuse, R20, RZ ;  /* 0x000000142e007224 */ /* 0x040fe200078e02ff */
[----:B------:R-:W-:Y:S01]  /*8180*/  SHF.R.S32.HI R50, RZ, 0x18, R70 ;  /* 0x00000018ff327819 */ /* 0x000fe20000011446 */
[-C--:B------:R-:W-:Y:S01]  /*8190*/  IMAD R18, R53, R48.reuse, R18 ;  /* 0x0000003035127224 */ /* 0x080fe200078e0212 */
[----:B------:R-:W-:Y:S01]  /*81a0*/  SHF.L.U32 R60, R59, 0x8, RZ ;  /* 0x000000083b3c7819 */ /* 0x000fe200000006ff */
[----:B------:R-:W-:Y:S01]  /*81b0*/  IMAD.MOV.U32 R49, RZ, RZ, R71 ;  /* 0x000000ffff317224 */ /* 0x000fe200078e0047 */
[----:B------:R-:W-:Y:S01]  /*81c0*/  SHF.R.S32.HI R59, RZ, 0x18, R59 ;  /* 0x00000018ff3b7819 */ /* 0x000fe2000001143b */
[C---:B------:R-:W-:Y:S01]  /*81d0*/  IMAD R3, R46.reuse, R21, RZ ;  /* 0x000000152e037224 */ /* 0x040fe200078e02ff */
[----:B------:R-:W-:Y:S01]  /*81e0*/  SHF.R.S32.HI R53, RZ, 0x18, R60 ;  /* 0x00000018ff357819 */ /* 0x000fe2000001143c */
[----:B------:R-:W-:Y:S02]  /*81f0*/  IMAD R19, R55, R48, R19 ;  /* 0x0000003037137224 */ /* 0x000fe400078e0213 */
[C---:B------:R-:W-:Y:S02]  /*8200*/  IMAD R22, R46.reuse, R22, RZ ;  /* 0x000000162e167224 */ /* 0x040fe400078e02ff */
[----:B------:R-:W-:Y:S01]  /*8210*/  IMAD R0, R49, R48, R0 ;  /* 0x0000003031007224 */ /* 0x000fe200078e0200 */
[----:B------:R-:W-:Y:S01]  /*8220*/  I2IP.S8.S32.SAT R111, R19, R18, RZ ;  /* 0x00000012136f7239 */ /* 0x000fe200000014ff */
[----:B------:R-:W-:Y:S01]  /*8230*/  IMAD R23, R46, R23, RZ ;  /* 0x000000172e177224 */ /* 0x000fe200078e02ff */
[----:B------:R-:W-:Y:S01]  /*8240*/  MOV R49, R68 ;  /* 0x0000004400317202 */ /* 0x000fe20000000f00 */
[----:B------:R-:W-:Y:S01]  /*8250*/  IMAD R3, R50, R48, R3 ;  /* 0x0000003032037224 */ /* 0x000fe200078e0203 */
[----:B------:R-:W-:Y:S01]  /*8260*/  I2IP.S8.S32.SAT R111, R17, R16, R111 ;  /* 0x00000010116f7239 */ /* 0x000fe2000000146f */
[C---:B------:R-:W-:Y:S01]  /*8270*/  IMAD R20, R46.reuse, R24, RZ ;  /* 0x000000182e147224 */ /* 0x040fe200078e02ff */
[----:B------:R-:W-:Y:S01]  /*8280*/  SHF.R.S32.HI R50, RZ, 0x18, R67 ;  /* 0x00000018ff327819 */ /* 0x000fe20000011443 */
[-C--:B------:R-:W-:Y:S01]  /*8290*/  IMAD R22, R51, R48.reuse, R22 ;  /* 0x0000003033167224 */ /* 0x080fe200078e0216 */
[----:B------:R-:W-:Y:S01]  /*82a0*/  SHF.R.S32.HI R51, RZ, 0x18, R66 ;  /* 0x00000018ff337819 */ /* 0x000fe20000011442 */
[----:B------:R-:W-:Y:S01]  /*82b0*/  IMAD R21, R46, R25, RZ ;  /* 0x000000192e157224 */ /* 0x000fe200078e02ff */
[----:B------:R1:W-:Y:S01]  /*82c0*/  STS.128 [R105+UR49+0x3200], R108 ;  /* 0x0032006c69007988 */ /* 0x0003e20008000c31 */
        /* <DEDUP_REMOVED lines=8> */
[----:B------:R-:W-:Y:S01]  /*8350*/  IMAD.SHL.U32 R63, R58, 0x100, RZ ;  /* 0x000001003a3f7824 */ /* 0x000fe200078e00ff */
[----:B------:R-:W-:Y:S01]  /*8360*/  SHF.R.S32.HI R50, RZ, 0x18, R64 ;  /* 0x00000018ff327819 */ /* 0x000fe20000011440 */
[C---:B------:R-:W-:Y:S01]  /*8370*/  IMAD R24, R46.reuse, R28, RZ ;  /* 0x0000001c2e187224 */ /* 0x040fe200078e02ff */
[----:B------:R-:W-:Y:S01]  /*8380*/  SHF.R.S32.HI R58, RZ, 0x18, R58 ;  /* 0x00000018ff3a7819 */ /* 0x000fe2000001143a */
[----:B------:R-:W-:Y:S01]  /*8390*/  IMAD R26, R51, R48, R26 ;  /* 0x00000030331a7224 */ /* 0x000fe200078e021a */
[----:B------:R-:W-:Y:S01]  /*83a0*/  MOV R51, R62 ;  /* 0x0000003e00337202 */ /* 0x000fe20000000f00 */
[-C--:B------:R-:W-:Y:S02]  /*83b0*/  IMAD R27, R57, R48.reuse, R27 ;  /* 0x00000030391b7224 */ /* 0x080fe400078e021b */
[C---:B------:R-:W-:Y:S02]  /*83c0*/  IMAD R25, R46.reuse, R29, RZ ;  /* 0x0000001d2e197224 */ /* 0x040fe400078e02ff */
[----:B------:R-:W-:Y:S01]  /*83d0*/  IMAD R24, R49, R48, R24 ;  /* 0x0000003031187224 */ /* 0x000fe200078e0218 */
[----:B------:R-:W-:Y:S01]  /*83e0*/  SHF.R.S32.HI R49, RZ, 0x18, R63 ;  /* 0x00000018ff317819 */ /* 0x000fe2000001143f */
[C---:B------:R-:W-:Y:S01]  /*83f0*/  IMAD R30, R46.reuse, R30, RZ ;  /* 0x0000001e2e1e7224 */ /* 0x040fe200078e02ff */
[----:B------:R-:W-:Y:S01]  /*8400*/  I2IP.S8.S32.SAT R113, R27, R26, RZ ;  /* 0x0000001a1b717239 */ /* 0x000fe200000014ff */
[----:B------:R-:W-:Y:S02]  /*8410*/  IMAD R31, R46, R31, RZ ;  /* 0x0000001f2e1f7224 */ /* 0x000fe400078e02ff */
[----:B------:R-:W-:Y:S01]  /*8420*/  IMAD R25, R50, R48, R25 ;  /* 0x0000003032197224 */ /* 0x000fe200078e0219 */
[----:B------:R-:W-:Y:S01]  /*8430*/  SHF.R.S32.HI R50, RZ, 0x18, R61 ;  /* 0x00000018ff327819 */ /* 0x000fe2000001143d */
[C---:B------:R-:W-:Y:S01]  /*8440*/  IMAD R28, R46.reuse, R32, RZ ;  /* 0x000000202e1c7224 */ /* 0x040fe200078e02ff */
[----:B------:R-:W-:Y:S01]  /*8450*/  I2IP.S8.S32.SAT R113, R21, R20, R113 ;  /* 0x0000001415717239 */ /* 0x000fe20000001471 */
[-C--:B------:R-:W-:Y:S02]  /*8460*/  IMAD R30, R49, R48.reuse, R30 ;  /* 0x00000030311e7224 */ /* 0x080fe400078e021e */
[----:B------:R-:W-:Y:S02]  /*8470*/  IMAD R29, R46, R33, RZ ;  /* 0x000000212e1d7224 */ /* 0x000fe400078e02ff */
[-C--:B------:R-:W-:Y:S02]  /*8480*/  IMAD R31, R58, R48.reuse, R31 ;  /* 0x000000303a1f7224 */ /* 0x080fe400078e021f */
[----:B------:R-:W-:Y:S02]  /*8490*/  IMAD R28, R51, R48, R28 ;  /* 0x00000030331c7224 */ /* 0x000fe400078e021c */
[----:B------:R-:W-:Y:S01]  /*84a0*/  IMAD R34, R46, R34, RZ ;  /* 0x000000222e227224 */ /* 0x000fe200078e02ff */
[----:B------:R-:W-:Y:S01]  /*84b0*/  I2IP.S8.S32.SAT R107, R31, R30, RZ ;  /* 0x0000001e1f6b7239 */ /* 0x000fe200000014ff */
[----:B------:R-:W-:Y:S02]  /*84c0*/  IMAD R29, R50, R48, R29 ;  /* 0x00000030321d7224 */ /* 0x000fe400078e021d */
[----:B------:R-:W-:Y:S01]  /*84d0*/  IMAD R35, R46, R35, RZ ;  /* 0x000000232e237224 */ /* 0x000fe200078e02ff */
[----:B------:R-:W-:Y:S01]  /*84e0*/  I2IP.S8.S32.SAT R114, R25, R24, R107 ;  /* 0x0000001819727239 */ /* 0x000fe2000000146b */
        /* <DEDUP_REMOVED lines=21> */
.L_x_125:
[----:B------:R-:W-:Y:S05]  /*8640*/  BSYNC.RECONVERGENT B0 ;  /* 0x0000000000007941 */ /* 0x000fea0003800200 */
.L_x_124:
[----:B------:R-:W-:Y:S01]  /*8650*/  IADD3 R0, PT, PT, R44, 0x1, RZ ;  /* 0x000000012c007810 */ /* 0x000fe20007ffe0ff */
[----:B------:R-:W-:Y:S04]  /*8660*/  BSSY.RECONVERGENT B0, `(.L_x_126) ;  /* 0x0000003000007945 */ /* 0x000fe80003800200 */
[----:B------:R-:W-:Y:S05]  /*8670*/  @P0 BRA `(.L_x_127) ;  /* 0x0000000000040947 */ /* 0x000fea0003800000 */
[----:B------:R-:W-:Y:S04]  /*8680*/  DEPBAR.LE SB0, 0x1 ;  /* 0x000080400000791a */ /* 0x000fe80000000000 */
.L_x_127:
[----:B------:R-:W-:Y:S05]  /*8690*/  BSYNC.RECONVERGENT B0 ;  /* 0x0000000000007941 */ /* 0x000fea0003800200 */
.L_x_126:
[----:B------:R-:W-:Y:S01]  /*86a0*/  BAR.SYNC.DEFER_BLOCKING 0x1, 0x80 ;  /* 0x0042000000007b1d */ /* 0x000fe20000010000 */
[----:B------:R-:W-:Y:S01]  /*86b0*/  ISETP.NE.AND P2, PT, R103, RZ, PT ;  /* 0x000000ff6700720c */ /* 0x000fe20003f45270 */
[----:B------:R-:W-:Y:S01]  /*86c0*/  UISETP.NE.AND UP0, UPT, UR54, 0x2, UPT ;  /* 0x000000023600788c */ /* 0x000fe2000bf05270 */
[----:B------:R-:W-:Y:S01]  /*86d0*/  ISETP.NE.AND P0, PT, R104, 0x2, PT ;  /* 0x000000026800780c */ /* 0x000fe20003f05270 */
[----:B------:R-:W-:Y:S01]  /*86e0*/  IMAD.IADD R20, R43, 0x1, R81 ;  /* 0x000000012b147824 */ /* 0x000fe200078e0251 */
[----:B------:R-:W-:Y:S01]  /*86f0*/  ISETP.NE.AND P1, PT, R0, 0x4, PT ;  /* 0x000000040000780c */ /* 0x000fe20003f25270 */
[----:B------:R-:W-:Y:S01]  /*8700*/  USEL UR54, UR54, URZ, UP0 ;  /* 0x000000ff36367287 */ /* 0x000fe20008000000 */
[----:B------:R-:W-:Y:S01]  /*8710*/  SEL R4, RZ, 0x1, P0 ;  /* 0x00000001ff047807 */ /* 0x000fe20000000000 */
[----:B------:R-:W-:Y:S01]  /*8720*/  IMAD.IADD R21, R45, 0x1, R88 ;  /* 0x000000012d157824 */ /* 0x000fe200078e0258 */
[----:B------:R-:W-:Y:S02]  /*8730*/  SEL R3, RZ, 0x1, P1 ;  /* 0x00000001ff037807 */ /* 0x000fe40000800000 */
[----:B------:R-:W-:Y:S02]  /*8740*/  LOP3.LUT R99, R99, R4, RZ, 0x3c, !PT ;  /* 0x0000000463637212 */ /* 0x000fe400078e3cff */
[----:B------:R-:W-:Y:S02]  /*8750*/  LOP3.LUT R100, R100, R3, RZ, 0x3c, !PT ;  /* 0x0000000364647212 */ /* 0x000fe400078e3cff */
[----:B------:R-:W-:Y:S02]  /*8760*/  @P2 R2UR UR36, R96 ;  /* 0x00000000602422ca */ /* 0x000fe400000e0000 */
[----:B------:R-:W-:Y:S02]  /*8770*/  SEL R104, R104, RZ, P0 ;  /* 0x000000ff68687207 */ /* 0x000fe40000000000 */
[----:B------:R-:W-:Y:S01]  /*8780*/  SEL R44, R0, RZ, P1 ;  /* 0x000000ff002c7207 */ /* 0x000fe20000800000 */
[----:B------:R-:W-:Y:S10]  /*8790*/  @P2 BRA `(.L_x_128) ;  /* 0xffffffc800182947 */ /* 0x000ff4000383ffff */
[----:B------:R-:W-:Y:S05]  /*87a0*/  EXIT ;  /* 0x000000000000794d */ /* 0x000fea0003800000 */
.L_x_20:
[----:B--2---:R2:W1:Y:S02]  /*87b0*/  SYNCS.PHASECHK.TRANS64.TRYWAIT P0, [R3+URZ+0x170], R2 ;  /* 0x00017002030075a7 */ /* 0x00446400080011ff */
[----:B-1----:R-:W-:Y:S05]  /*87c0*/  @!P0 NANOSLEEP.SYNCS 0x989680 ;  /* 0x009896800000895d */ /* 0x002fea0003900000 */
[----:B------:R-:W1:Y:S02]  /*87d0*/  @!P0 SYNCS.PHASECHK.TRANS64 P0, [R3+URZ+0x170], R2 ;  /* 0x00017002030085a7 */ /* 0x000e6400080010ff */
[----:B-1----:R-:W-:Y:S05]  /*87e0*/  @!P0 BRA `(.L_x_20) ;  /* 0xfffffffc00f08947 */ /* 0x002fea000383ffff */
[----:B------:R-:W-:Y:S05]  /*87f0*/  BRA `(.L_x_129) ;  /* 0xffffff8c00bc7947 */ /* 0x000fea000383ffff */
.L_x_23:
[----:B-1----:R-:W-:Y:S07]  /*8800*/  MOV R2, UR33 ;  /* 0x0000002100027c02 */ /* 0x002fee0008000f00 */
.L_x_130:
[----:B-1----:R1:W2:Y:S02]  /*8810*/  SYNCS.PHASECHK.TRANS64.TRYWAIT P0, [R2+URZ+0x60], R5 ;  /* 0x00006005020075a7 */ /* 0x0022a400080011ff */
[----:B--2---:R-:W-:Y:S05]  /*8820*/  @!P0 NANOSLEEP.SYNCS 0x989680 ;  /* 0x009896800000895d */ /* 0x004fea0003900000 */
[----:B------:R-:W2:Y:S02]  /*8830*/  @!P0 SYNCS.PHASECHK.TRANS64 P0, [R2+URZ+0x60], R5 ;  /* 0x00006005020085a7 */ /* 0x000ea400080010ff */
[----:B--2---:R-:W-:Y:S05]  /*8840*/  @!P0 BRA `(.L_x_130) ;  /* 0xfffffffc00f08947 */ /* 0x004fea000383ffff */
[----:B------:R-:W-:Y:S05]  /*8850*/  BRA `(.L_x_22) ;  /* 0xffffff90000c7947 */ /* 0x000fea000383ffff */
.L_x_29:
[----:B-1----:R-:W-:Y:S07]  /*8860*/  MOV R2, UR17 ;  /* 0x0000001100027c02 */ /* 0x002fee0008000f00 */
.L_x_131:
[----:B-1----:R1:W2:Y:S02]  /*8870*/  SYNCS.PHASECHK.TRANS64.TRYWAIT P0, [R2+URZ+0x60], R5 ;  /* 0x00006005020075a7 */ /* 0x0022a400080011ff */
[----:B--2---:R-:W-:Y:S05]  /*8880*/  @!P0 NANOSLEEP.SYNCS 0x989680 ;  /* 0x009896800000895d */ /* 0x004fea0003900000 */
[----:B------:R-:W2:Y:S02]  /*8890*/  @!P0 SYNCS.PHASECHK.TRANS64 P0, [R2+URZ+0x60], R5 ;  /* 0x00006005020085a7 */ /* 0x000ea400080010ff */
[----:B--2---:R-:W-:Y:S05]  /*88a0*/  @!P0 BRA `(.L_x_131) ;  /* 0xfffffffc00f08947 */ /* 0x004fea000383ffff */
[----:B------:R-:W-:Y:S05]  /*88b0*/  BRA `(.L_x_28) ;  /* 0xffffff9000b47947 */ /* 0x000fea000383ffff */
.L_x_33:
[----:B-1----:R1:W2:Y:S02]  /*88c0*/  SYNCS.PHASECHK.TRANS64.TRYWAIT P0, [R2+URZ+0x100], R3 ;  /* 0x00010003020075a7 */ /* 0x0022a400080011ff */
[----:B--2---:R-:W-:Y:S05]  /*88d0*/  @!P0 NANOSLEEP.SYNCS 0x989680 ;  /* 0x009896800000895d */ /* 0x004fea0003900000 */
[----:B------:R-:W2:Y:S02]  /*88e0*/  @!P0 SYNCS.PHASECHK.TRANS64 P0, [R2+URZ+0x100], R3 ;  /* 0x00010003020085a7 */ /* 0x000ea400080010ff */
[----:B--2---:R-:W-:Y:S05]  /*88f0*/  @!P0 BRA `(.L_x_33) ;  /* 0xfffffffc00f08947 */ /* 0x004fea000383ffff */
[----:B------:R-:W-:Y:S05]  /*8900*/  BRA `(.L_x_132) ;  /* 0xffffff9400447947 */ /* 0x000fea000383ffff */
.L_x_37:
[----:B----4-:R-:W-:-:S07]  /*8910*/  MOV R0, UR5 ;  /* 0x0000000500007c02 */ /* 0x010fce0008000f00 */
.L_x_133:
[----:B-1----:R1:W2:Y:S02]  /*8920*/  SYNCS.PHASECHK.TRANS64.TRYWAIT P0, [R0+URZ], R3 ;  /* 0x00000003000075a7 */ /* 0x0022a400080011ff */
[----:B--2---:R-:W-:Y:S05]  /*8930*/  @!P0 NANOSLEEP.SYNCS 0x989680 ;  /* 0x009896800000895d */ /* 0x004fea0003900000 */
[----:B------:R-:W2:Y:S02]  /*8940*/  @!P0 SYNCS.PHASECHK.TRANS64 P0, [R0+URZ], R3 ;  /* 0x00000003000085a7 */ /* 0x000ea400080010ff */
[----:B--2---:R-:W-:Y:S05]  /*8950*/  @!P0 BRA `(.L_x_133) ;  /* 0xfffffffc00f08947 */ /* 0x004fea000383ffff */
[----:B------:R-:W-:Y:S05]  /*8960*/  BRA `(.L_x_134) ;  /* 0xffffff9800b47947 */ /* 0x000fea000383ffff */
.L_x_38:
[----:B----4-:R-:W-:-:S07]  /*8970*/  MOV R0, UR5 ;  /* 0x0000000500007c02 */ /* 0x010fce0008000f00 */
.L_x_135:
[----:B-1----:R1:W2:Y:S02]  /*8980*/  SYNCS.PHASECHK.TRANS64.TRYWAIT P0, [R0+URZ], R3 ;  /* 0x00000003000075a7 */ /* 0x0022a400080011ff */
[----:B--2---:R-:W-:Y:S05]  /*8990*/  @!P0 NANOSLEEP.SYNCS 0x989680 ;  /* 0x009896800000895d */ /* 0x004fea0003900000 */
[----:B------:R-:W2:Y:S02]  /*89a0*/  @!P0 SYNCS.PHASECHK.TRANS64 P0, [R0+URZ], R3 ;  /* 0x00000003000085a7 */ /* 0x000ea400080010ff */
[----:B--2---:R-:W-:Y:S05]  /*89b0*/  @!P0 BRA `(.L_x_135) ;  /* 0xfffffffc00f08947 */ /* 0x004fea000383ffff */
[----:B------:R-:W-:Y:S05]  /*89c0*/  BRA `(.L_x_136) ;  /* 0xffffff9800c07947 */ /* 0x000fea000383ffff */
.L_x_39:
[----:B----4-:R-:W-:-:S07]  /*89d0*/  MOV R0, UR5 ;  /* 0x0000000500007c02 */ /* 0x010fce0008000f00 */
.L_x_137:
[----:B-1----:R1:W2:Y:S02]  /*89e0*/  SYNCS.PHASECHK.TRANS64.TRYWAIT P0, [R0+URZ], R3 ;  /* 0x00000003000075a7 */ /* 0x0022a400080011ff */
[----:B--2---:R-:W-:Y:S05]  /*89f0*/  @!P0 NANOSLEEP.SYNCS 0x989680 ;  /* 0x009896800000895d */ /* 0x004fea0003900000 */
[----:B------:R-:W2:Y:S02]  /*8a00*/  @!P0 SYNCS.PHASECHK.TRANS64 P0, [R0+URZ], R3 ;  /* 0x00000003000085a7 */ /* 0x000ea400080010ff */
[----:B--2---:R-:W-:Y:S05]  /*8a10*/  @!P0 BRA `(.L_x_137) ;  /* 0xfffffffc00f08947 */ /* 0x004fea000383ffff */
[----:B------:R-:W-:Y:S05]  /*8a20*/  BRA `(.L_x_138) ;  /* 0xffffff9800cc7947 */ /* 0x000fea000383ffff */
.L_x_40:
[----:B----4-:R-:W-:-:S07]  /*8a30*/  MOV R0, UR5 ;  /* 0x0000000500007c02 */ /* 0x010fce0008000f00 */
.L_x_139:
[----:B-1----:R1:W2:Y:S02]  /*8a40*/  SYNCS.PHASECHK.TRANS64.TRYWAIT P0, [R0+URZ], R3 ;  /* 0x00000003000075a7 */ /* 0x0022a400080011ff */
[----:B--2---:R-:W-:Y:S05]  /*8a50*/  @!P0 NANOSLEEP.SYNCS 0x989680 ;  /* 0x009896800000895d */ /* 0x004fea0003900000 */
[----:B------:R-:W2:Y:S02]  /*8a60*/  @!P0 SYNCS.PHASECHK.TRANS64 P0, [R0+URZ], R3 ;  /* 0x00000003000085a7 */ /* 0x000ea400080010ff */
[----:B--2---:R-:W-:Y:S05]  /*8a70*/  @!P0 BRA `(.L_x_139) ;  /* 0xfffffffc00f08947 */ /* 0x004fea000383ffff */
[----:B------:R-:W-:Y:S05]  /*8a80*/  BRA `(.L_x_140) ;  /* 0xffffff9800d87947 */ /* 0x000fea000383ffff */
.L_x_41:
[----:B----4-:R-:W-:-:S07]  /*8a90*/  MOV R0, UR5 ;  /* 0x0000000500007c02 */ /* 0x010fce0008000f00 */
.L_x_141:
[----:B-1----:R1:W2:Y:S02]  /*8aa0*/  SYNCS.PHASECHK.TRANS64.TRYWAIT P0, [R0+URZ], R3 ;  /* 0x00000003000075a7 */ /* 0x0022a400080011ff */
[----:B--2---:R-:W-:Y:S05]  /*8ab0*/  @!P0 NANOSLEEP.SYNCS 0x989680 ;  /* 0x009896800000895d */ /* 0x004fea0003900000 */
[----:B------:R-:W2:Y:S02]  /*8ac0*/  @!P0 SYNCS.PHASECHK.TRANS64 P0, [R0+URZ], R3 ;  /* 0x00000003000085a7 */ /* 0x000ea400080010ff */
[----:B--2---:R-:W-:Y:S05]  /*8ad0*/  @!P0 BRA `(.L_x_141) ;  /* 0xfffffffc00f08947 */ /* 0x004fea000383ffff */
[----:B------:R-:W-:Y:S05]  /*8ae0*/  BRA `(.L_x_142) ;  /* 0xffffff9800e47947 */ /* 0x000fea000383ffff */
.L_x_42:
[----:B----4-:R-:W-:-:S07]  /*8af0*/  MOV R0, UR5 ;  /* 0x0000000500007c02 */ /* 0x010fce0008000f00 */
.L_x_143:
[----:B-1----:R1:W2:Y:S02]  /*8b00*/  SYNCS.PHASECHK.TRANS64.TRYWAIT P0, [R0+URZ], R3 ;  /* 0x00000003000075a7 */ /* 0x0022a400080011ff */
[----:B--2---:R-:W-:Y:S05]  /*8b10*/  @!P0 NANOSLEEP.SYNCS 0x989680 ;  /* 0x009896800000895d */ /* 0x004fea0003900000 */
[----:B------:R-:W2:Y:S02]  /*8b20*/  @!P0 SYNCS.PHASECHK.TRANS64 P0, [R0+URZ], R3 ;  /* 0x00000003000085a7 */ /* 0x000ea400080010ff */
[----:B--2---:R-:W-:Y:S05]  /*8b30*/  @!P0 BRA `(.L_x_143) ;  /* 0xfffffffc00f08947 */ /* 0x004fea000383ffff */
[----:B------:R-:W-:Y:S05]  /*8b40*/  BRA `(.L_x_144) ;  /* 0xffffff9800f07947 */ /* 0x000fea000383ffff */
.L_x_43:
[----:B----4-:R-:W-:-:S07]  /*8b50*/  MOV R0, UR5 ;  /* 0x0000000500007c02 */ /* 0x010fce0008000f00 */
.L_x_145:
[----:B-1----:R1:W2:Y:S02]  /*8b60*/  SYNCS.PHASECHK.TRANS64.TRYWAIT P0, [R0+URZ], R3 ;  /* 0x00000003000075a7 */ /* 0x0022a400080011ff */
[----:B--2---:R-:W-:Y:S05]  /*8b70*/  @!P0 NANOSLEEP.SYNCS 0x989680 ;  /* 0x009896800000895d */ /* 0x004fea0003900000 */
[----:B------:R-:W2:Y:S02]  /*8b80*/  @!P0 SYNCS.PHASECHK.TRANS64 P0, [R0+URZ], R3 ;  /* 0x00000003000085a7 */ /* 0x000ea400080010ff */
[----:B--2---:R-:W-:Y:S05]  /*8b90*/  @!P0 BRA `(.L_x_145) ;  /* 0xfffffffc00f08947 */ /* 0x004fea000383ffff */
[----:B------:R-:W-:Y:S05]  /*8ba0*/  BRA `(.L_x_146) ;  /* 0xffffff9800fc7947 */ /* 0x000fea000383ffff */
.L_x_44:
[----:B----4-:R-:W-:-:S07]  /*8bb0*/  MOV R0, UR5 ;  /* 0x0000000500007c02 */ /* 0x010fce0008000f00 */
.L_x_147:
[----:B-1----:R1:W2:Y:S02]  /*8bc0*/  SYNCS.PHASECHK.TRANS64.TRYWAIT P0, [R0+URZ], R3 ;  /* 0x00000003000075a7 */ /* 0x0022a400080011ff */
[----:B--2---:R-:W-:Y:S05]  /*8bd0*/  @!P0 NANOSLEEP.SYNCS 0x989680 ;  /* 0x009896800000895d */ /* 0x004fea0003900000 */
[----:B------:R-:W2:Y:S02]  /*8be0*/  @!P0 SYNCS.PHASECHK.TRANS64 P0, [R0+URZ], R3 ;  /* 0x00000003000085a7 */ /* 0x000ea400080010ff */
[----:B--2---:R-:W-:Y:S05]  /*8bf0*/  @!P0 BRA `(.L_x_147) ;  /* 0xfffffffc00f08947 */ /* 0x004fea000383ffff */
[----:B------:R-:W-:Y:S05]  /*8c00*/  BRA `(.L_x_148) ;  /* 0xffffff9c00087947 */ /* 0x000fea000383ffff */
.L_x_45:
[----:B----4-:R-:W-:-:S07]  /*8c10*/  MOV R0, UR5 ;  /* 0x0000000500007c02 */ /* 0x010fce0008000f00 */
.L_x_149:
[----:B-1----:R1:W2:Y:S02]  /*8c20*/  SYNCS.PHASECHK.TRANS64.TRYWAIT P0, [R0+URZ], R3 ;  /* 0x00000003000075a7 */ /* 0x0022a400080011ff */
[----:B--2---:R-:W-:Y:S05]  /*8c30*/  @!P0 NANOSLEEP.SYNCS 0x989680 ;  /* 0x009896800000895d */ /* 0x004fea0003900000 */
[----:B------:R-:W2:Y:S02]  /*8c40*/  @!P0 SYNCS.PHASECHK.TRANS64 P0, [R0+URZ], R3 ;  /* 0x00000003000085a7 */ /* 0x000ea400080010ff */
[----:B--2---:R-:W-:Y:S05]  /*8c50*/  @!P0 BRA `(.L_x_149) ;  /* 0xfffffffc00f08947 */ /* 0x004fea000383ffff */
[----:B------:R-:W-:Y:S05]  /*8c60*/  BRA `(.L_x_150) ;  /* 0xffffff9c00147947 */ /* 0x000fea000383ffff */
.L_x_46:
[----:B----4-:R-:W-:-:S07]  /*8c70*/  MOV R0, UR5 ;  /* 0x0000000500007c02 */ /* 0x010fce0008000f00 */
.L_x_151:
[----:B-1----:R1:W2:Y:S02]  /*8c80*/  SYNCS.PHASECHK.TRANS64.TRYWAIT P0, [R0+URZ], R3 ;  /* 0x00000003000075a7 */ /* 0x0022a400080011ff */
[----:B--2---:R-:W-:Y:S05]  /*8c90*/  @!P0 NANOSLEEP.SYNCS 0x989680 ;  /* 0x009896800000895d */ /* 0x004fea0003900000 */
[----:B------:R-:W2:Y:S02]  /*8ca0*/  @!P0 SYNCS.PHASECHK.TRANS64 P0, [R0+URZ], R3 ;  /* 0x00000003000085a7 */ /* 0x000ea400080010ff */
[----:B--2---:R-:W-:Y:S05]  /*8cb0*/  @!P0 BRA `(.L_x_151) ;  /* 0xfffffffc00f08947 */ /* 0x004fea000383ffff */
[----:B------:R-:W-:Y:S05]  /*8cc0*/  BRA `(.L_x_152) ;  /* 0xffffff9c00207947 */ /* 0x000fea000383ffff */
.L_x_47:
[----:B----4-:R-:W-:-:S07]  /*8cd0*/  MOV R0, UR5 ;  /* 0x0000000500007c02 */ /* 0x010fce0008000f00 */
.L_x_153:
[----:B-1----:R1:W2:Y:S02]  /*8ce0*/  SYNCS.PHASECHK.TRANS64.TRYWAIT P0, [R0+URZ], R3 ;  /* 0x00000003000075a7 */ /* 0x0022a400080011ff */
[----:B--2---:R-:W-:Y:S05]  /*8cf0*/  @!P0 NANOSLEEP.SYNCS 0x989680 ;  /* 0x009896800000895d */ /* 0x004fea0003900000 */
[----:B------:R-:W2:Y:S02]  /*8d00*/  @!P0 SYNCS.PHASECHK.TRANS64 P0, [R0+URZ], R3 ;  /* 0x00000003000085a7 */ /* 0x000ea400080010ff */
[----:B--2---:R-:W-:Y:S05]  /*8d10*/  @!P0 BRA `(.L_x_153) ;  /* 0xfffffffc00f08947 */ /* 0x004fea000383ffff */
[----:B------:R-:W-:Y:S05]  /*8d20*/  BRA `(.L_x_154) ;  /* 0xffffff9c002c7947 */ /* 0x000fea000383ffff */
.L_x_50:
[----:B-1----:R1:W2:Y:S02]  /*8d30*/  SYNCS.PHASECHK.TRANS64.TRYWAIT P0, [R0+URZ+0x160], R5 ;  /* 0x00016005000075a7 */ /* 0x0022a400080011ff */
[----:B--2---:R-:W-:Y:S05]  /*8d40*/  @!P0 NANOSLEEP.SYNCS 0x989680 ;  /* 0x009896800000895d */ /* 0x004fea0003900000 */
[----:B------:R-:W2:Y:S02]  /*8d50*/  @!P0 SYNCS.PHASECHK.TRANS64 P0, [R0+URZ+0x160], R5 ;  /* 0x00016005000085a7 */ /* 0x000ea400080010ff */
[----:B--2---:R-:W-:Y:S05]  /*8d60*/  @!P0 BRA `(.L_x_50) ;  /* 0xfffffffc00f08947 */ /* 0x004fea000383ffff */
[----:B------:R-:W-:Y:S05]  /*8d70*/  BRA `(.L_x_155) ;  /* 0xffffff9c00887947 */ /* 0x000fea000383ffff */
.L_x_51:
[----:B------:R-:W-:-:S07]  /*8d80*/  MOV R0, UR5 ;  /* 0x0000000500007c02 */ /* 0x000fce0008000f00 */
.L_x_156:
[----:B-1----:R1:W2:Y:S02]  /*8d90*/  SYNCS.PHASECHK.TRANS64.TRYWAIT P0, [R0+URZ+0x110], R5 ;  /* 0x00011005000075a7 */ /* 0x0022a400080011ff */
[----:B--2---:R-:W-:Y:S05]  /*8da0*/  @!P0 NANOSLEEP.SYNCS 0x989680 ;  /* 0x009896800000895d */ /* 0x004fea0003900000 */
[----:B------:R-:W2:Y:S02]  /*8db0*/  @!P0 SYNCS.PHASECHK.TRANS64 P0, [R0+URZ+0x110], R5 ;  /* 0x00011005000085a7 */ /* 0x000ea400080010ff */
[----:B--2---:R-:W-:Y:S05]  /*8dc0*/  @!P0 BRA `(.L_x_156) ;  /* 0xfffffffc00f08947 */ /* 0x004fea000383ffff */
[----:B------:R-:W-:Y:S05]  /*8dd0*/  BRA `(.L_x_157) ;  /* 0xffffff9c00987947 */ /* 0x000fea000383ffff */
.L_x_52:
[----:B-1----:R1:W2:Y:S02]  /*8de0*/  SYNCS.PHASECHK.TRANS64.TRYWAIT P1, [R0+URZ+0x100], R5 ;  /* 0x00010005000075a7 */ /* 0x0022a400080211ff */
[----:B--2---:R-:W-:Y:S05]  /*8df0*/  @!P1 NANOSLEEP.SYNCS 0x989680 ;  /* 0x009896800000995d */ /* 0x004fea0003900000 */
[----:B------:R-:W2:Y:S02]  /*8e00*/  @!P1 SYNCS.PHASECHK.TRANS64 P1, [R0+URZ+0x100], R5 ;  /* 0x00010005000095a7 */ /* 0x000ea400080210ff */
[----:B--2---:R-:W-:Y:S05]  /*8e10*/  @!P1 BRA `(.L_x_52) ;  /* 0xfffffffc00f09947 */ /* 0x004fea000383ffff */
[----:B------:R-:W-:Y:S05]  /*8e20*/  BRA `(.L_x_158) ;  /* 0xffffff9c00c87947 */ /* 0x000fea000383ffff */
.L_x_55:
[----:B------:R-:W-:-:S07]  /*8e30*/  MOV R0, UR5 ;  /* 0x0000000500007c02 */ /* 0x000fce0008000f00 */
.L_x_159:
[----:B-1----:R1:W2:Y:S02]  /*8e40*/  SYNCS.PHASECHK.TRANS64.TRYWAIT P0, [R0+URZ+0x110], R3 ;  /* 0x00011003000075a7 */ /* 0x0022a400080011ff */
[----:B--2---:R-:W-:Y:S05]  /*8e50*/  @!P0 NANOSLEEP.SYNCS 0x989680 ;  /* 0x009896800000895d */ /* 0x004fea0003900000 */
[----:B------:R-:W2:Y:S02]  /*8e60*/  @!P0 SYNCS.PHASECHK.TRANS64 P0, [R0+URZ+0x110], R3 ;  /* 0x00011003000085a7 */ /* 0x000ea400080010ff */
[----:B--2---:R-:W-:Y:S05]  /*8e70*/  @!P0 BRA `(.L_x_159) ;  /* 0xfffffffc00f08947 */ /* 0x004fea000383ffff */
[----:B------:R-:W-:Y:S05]  /*8e80*/  BRA `(.L_x_54) ;  /* 0xffffffa0001c7947 */ /* 0x000fea000383ffff */
.L_x_62:
[----:B-1----:R1:W2:Y:S02]  /*8e90*/  SYNCS.PHASECHK.TRANS64.TRYWAIT P1, [R0+URZ+0x100], R5 ;  /* 0x00010005000075a7 */ /* 0x0022a400080211ff */
[----:B--2---:R-:W-:Y:S05]  /*8ea0*/  @!P1 NANOSLEEP.SYNCS 0x989680 ;  /* 0x009896800000995d */ /* 0x004fea0003900000 */
[----:B------:R-:W2:Y:S02]  /*8eb0*/  @!P1 SYNCS.PHASECHK.TRANS64 P1, [R0+URZ+0x100], R5 ;  /* 0x00010005000095a7 */ /* 0x000ea400080210ff */
[----:B--2---:R-:W-:Y:S05]  /*8ec0*/  @!P1 BRA `(.L_x_62) ;  /* 0xfffffffc00f09947 */ /* 0x004fea000383ffff */
[----:B------:R-:W-:Y:S05]  /*8ed0*/  BRA `(.L_x_160) ;  /* 0xffffffa4007c7947 */ /* 0x000fea000383ffff */
.L_x_63:
[----:B------:R-:W-:-:S07]  /*8ee0*/  MOV R3, UR14 ;  /* 0x0000000e00037c02 */ /* 0x000fce0008000f00 */
.L_x_161:
[----:B-1----:R1:W2:Y:S02]  /*8ef0*/  SYNCS.PHASECHK.TRANS64.TRYWAIT P0, [R3+URZ+0x140], R0 ;  /* 0x00014000030075a7 */ /* 0x0022a400080011ff */
[----:B--2---:R-:W-:Y:S05]  /*8f00*/  @!P0 NANOSLEEP.SYNCS 0x989680 ;  /* 0x009896800000895d */ /* 0x004fea0003900000 */
[----:B------:R-:W2:Y:S02]  /*8f10*/  @!P0 SYNCS.PHASECHK.TRANS64 P0, [R3+URZ+0x140], R0 ;  /* 0x00014000030085a7 */ /* 0x000ea400080010ff */
[----:B--2---:R-:W-:Y:S05]  /*8f20*/  @!P0 BRA `(.L_x_161) ;  /* 0xfffffffc00f08947 */ /* 0x004fea000383ffff */
[----:B------:R-:W-:Y:S05]  /*8f30*/  BRA `(.L_x_162) ;  /* 0xffffffa400c87947 */ /* 0x000fea000383ffff */
.L_x_66:
[----:B------:R-:W-:Y:S07]  /*8f40*/  MOV R0, UR7 ;  /* 0x0000000700007c02 */ /* 0x000fee0008000f00 */
.L_x_163:
[----:B-1----:R1:W2:Y:S02]  /*8f50*/  SYNCS.PHASECHK.TRANS64.TRYWAIT P0, [R0+URZ], R3 ;  /* 0x00000003000075a7 */ /* 0x0022a400080011ff */
[----:B--2---:R-:W-:Y:S05]  /*8f60*/  @!P0 NANOSLEEP.SYNCS 0x989680 ;  /* 0x009896800000895d */ /* 0x004fea0003900000 */
[----:B------:R-:W2:Y:S02]  /*8f70*/  @!P0 SYNCS.PHASECHK.TRANS64 P0, [R0+URZ], R3 ;  /* 0x00000003000085a7 */ /* 0x000ea400080010ff */
[----:B--2---:R-:W-:Y:S05]  /*8f80*/  @!P0 BRA `(.L_x_163) ;  /* 0xfffffffc00f08947 */ /* 0x004fea000383ffff */
[----:B------:R-:W-:Y:S05]  /*8f90*/  BRA `(.L_x_65) ;  /* 0xffffffa400e47947 */ /* 0x000fea000383ffff */
.L_x_69:
[----:B------:R-:W-:-:S07]  /*8fa0*/  MOV R0, UR5 ;  /* 0x0000000500007c02 */ /* 0x000fce0008000f00 */
.L_x_164:
[----:B--2---:R2:W3:Y:S02]  /*8fb0*/  SYNCS.PHASECHK.TRANS64.TRYWAIT P0, [R0+URZ], R3 ;  /* 0x00000003000075a7 */ /* 0x0044e400080011ff */
[----:B---3--:R-:W-:Y:S05]  /*8fc0*/  @!P0 NANOSLEEP.SYNCS 0x989680 ;  /* 0x009896800000895d */ /* 0x008fea0003900000 */
[----:B------:R-:W3:Y:S02]  /*8fd0*/  @!P0 SYNCS.PHASECHK.TRANS64 P0, [R0+URZ], R3 ;  /* 0x00000003000085a7 */ /* 0x000ee400080010ff */
[----:B---3--:R-:W-:Y:S05]  /*8fe0*/  @!P0 BRA `(.L_x_164) ;  /* 0xfffffffc00f08947 */ /* 0x008fea000383ffff */
[----:B------:R-:W-:Y:S05]  /*8ff0*/  BRA `(.L_x_165) ;  /* 0xffffffa800987947 */ /* 0x000fea000383ffff */
.L_x_70:
[----:B------:R-:W-:-:S07]  /*9000*/  MOV R0, UR5 ;  /* 0x0000000500007c02 */ /* 0x000fce0008000f00 */
.L_x_166:
[----:B--2---:R2:W3:Y:S02]  /*9010*/  SYNCS.PHASECHK.TRANS64.TRYWAIT P0, [R0+URZ], R3 ;  /* 0x00000003000075a7 */ /* 0x0044e400080011ff */
[----:B---3--:R-:W-:Y:S05]  /*9020*/  @!P0 NANOSLEEP.SYNCS 0x989680 ;  /* 0x009896800000895d */ /* 0x008fea0003900000 */
[----:B------:R-:W3:Y:S02]  /*9030*/  @!P0 SYNCS.PHASECHK.TRANS64 P0, [R0+URZ], R3 ;  /* 0x00000003000085a7 */ /* 0x000ee400080010ff */
[----:B---3--:R-:W-:Y:S05]  /*9040*/  @!P0 BRA `(.L_x_166) ;  /* 0xfffffffc00f08947 */ /* 0x008fea000383ffff */
[----:B------:R-:W-:Y:S05]  /*9050*/  BRA `(.L_x_167) ;  /* 0xffffffa800a47947 */ /* 0x000fea000383ffff */
.L_x_71:
[----:B------:R-:W-:-:S07]  /*9060*/  MOV R0, UR5 ;  /* 0x0000000500007c02 */ /* 0x000fce0008000f00 */
.L_x_168:
[----:B--2---:R2:W3:Y:S02]  /*9070*/  SYNCS.PHASECHK.TRANS64.TRYWAIT P0, [R0+URZ], R3 ;  /* 0x00000003000075a7 */ /* 0x0044e400080011ff */
[----:B---3--:R-:W-:Y:S05]  /*9080*/  @!P0 NANOSLEEP.SYNCS 0x989680 ;  /* 0x009896800000895d */ /* 0x008fea0003900000 */
[----:B------:R-:W3:Y:S02]  /*9090*/  @!P0 SYNCS.PHASECHK.TRANS64 P0, [R0+URZ], R3 ;  /* 0x00000003000085a7 */ /* 0x000ee400080010ff */
[----:B---3--:R-:W-:Y:S05]  /*90a0*/  @!P0 BRA `(.L_x_168) ;  /* 0xfffffffc00f08947 */ /* 0x008fea000383ffff */
[----:B------:R-:W-:Y:S05]  /*90b0*/  BRA `(.L_x_169) ;  /* 0xffffffa800b07947 */ /* 0x000fea000383ffff */
.L_x_72:
[----:B------:R-:W-:-:S07]  /*90c0*/  MOV R0, UR6 ;  /* 0x0000000600007c02 */ /* 0x000fce0008000f00 */
.L_x_170:
[----:B--2---:R2:W3:Y:S02]  /*90d0*/  SYNCS.PHASECHK.TRANS64.TRYWAIT P0, [R0+URZ], R3 ;  /* 0x00000003000075a7 */ /* 0x0044e400080011ff */
[----:B---3--:R-:W-:Y:S05]  /*90e0*/  @!P0 NANOSLEEP.SYNCS 0x989680 ;  /* 0x009896800000895d */ /* 0x008fea0003900000 */
[----:B------:R-:W3:Y:S02]  /*90f0*/  @!P0 SYNCS.PHASECHK.TRANS64 P0, [R0+URZ], R3 ;  /* 0x00000003000085a7 */ /* 0x000ee400080010ff */
[----:B---3--:R-:W-:Y:S05]  /*9100*/  @!P0 BRA `(.L_x_170) ;  /* 0xfffffffc00f08947 */ /* 0x008fea000383ffff */
[----:B------:R-:W-:Y:S05]  /*9110*/  BRA `(.L_x_171) ;  /* 0xffffffa800bc7947 */ /* 0x000fea000383ffff */
.L_x_77:
[----:B--2---:R2:W3:Y:S02]  /*9120*/  SYNCS.PHASECHK.TRANS64.TRYWAIT P0, [R0+URZ+0x100], R3 ;  /* 0x00010003000075a7 */ /* 0x0044e400080011ff */
[----:B---3--:R-:W-:Y:S05]  /*9130*/  @!P0 NANOSLEEP.SYNCS 0x989680 ;  /* 0x009896800000895d */ /* 0x008fea0003900000 */
[----:B------:R-:W3:Y:S02]  /*9140*/  @!P0 SYNCS.PHASECHK.TRANS64 P0, [R0+URZ+0x100], R3 ;  /* 0x00010003000085a7 */ /* 0x000ee400080010ff */
[----:B---3--:R-:W-:Y:S05]  /*9150*/  @!P0 BRA `(.L_x_77) ;  /* 0xfffffffc00f08947 */ /* 0x008fea000383ffff */
[----:B------:R-:W-:Y:S05]  /*9160*/  BRA `(.L_x_172) ;  /* 0xffffffac00c47947 */ /* 0x000fea000383ffff */
.L_x_80:
[----:B------:R-:W-:Y:S07]  /*9170*/  MOV R0, UR7 ;  /* 0x0000000700007c02 */ /* 0x000fee0008000f00 */
.L_x_173:
[----:B--2---:R2:W3:Y:S02]  /*9180*/  SYNCS.PHASECHK.TRANS64.TRYWAIT P0, [R0+URZ+0xf8], R3 ;  /* 0x0000f803000075a7 */ /* 0x0044e400080011ff */
[----:B---3--:R-:W-:Y:S05]  /*9190*/  @!P0 NANOSLEEP.SYNCS 0x989680 ;  /* 0x009896800000895d */ /* 0x008fea0003900000 */
[----:B------:R-:W3:Y:S02]  /*91a0*/  @!P0 SYNCS.PHASECHK.TRANS64 P0, [R0+URZ+0xf8], R3 ;  /* 0x0000f803000085a7 */ /* 0x000ee400080010ff */
[----:B---3--:R-:W-:Y:S05]  /*91b0*/  @!P0 BRA `(.L_x_173) ;  /* 0xfffffffc00f08947 */ /* 0x008fea000383ffff */
[----:B------:R-:W-:Y:S05]  /*91c0*/  BRA `(.L_x_79) ;  /* 0xffffffb000a47947 */ /* 0x000fea000383ffff */
.L_x_83:
[----:B------:R-:W-:Y:S07]  /*91d0*/  MOV R3, UR7 ;  /* 0x0000000700037c02 */ /* 0x000fee0008000f00 */
.L_x_174:
[----:B-1----:R1:W2:Y:S02]  /*91e0*/  SYNCS.PHASECHK.TRANS64.TRYWAIT P0, [R3+URZ+0xd8], R12 ;  /* 0x0000d80c030075a7 */ /* 0x0022a400080011ff */
[----:B--2---:R-:W-:Y:S05]  /*91f0*/  @!P0 NANOSLEEP.SYNCS 0x989680 ;  /* 0x009896800000895d */ /* 0x004fea0003900000 */
[----:B------:R-:W2:Y:S02]  /*9200*/  @!P0 SYNCS.PHASECHK.TRANS64 P0, [R3+URZ+0xd8], R12 ;  /* 0x0000d80c030085a7 */ /* 0x000ea400080010ff */
[----:B--2---:R-:W-:Y:S05]  /*9210*/  @!P0 BRA `(.L_x_174) ;  /* 0xfffffffc00f08947 */ /* 0x004fea000383ffff */
[----:B------:R-:W-:Y:S05]  /*9220*/  BRA `(.L_x_175) ;  /* 0xffffffb4001c7947 */ /* 0x000fea000383ffff */
.L_x_84:
[----:B-1----:R-:W-:Y:S07]  /*9230*/  MOV R3, UR7 ;  /* 0x0000000700037c02 */ /* 0x002fee0008000f00 */
.L_x_176:
[----:B-1----:R1:W2:Y:S02]  /*9240*/  SYNCS.PHASECHK.TRANS64.TRYWAIT P0, [R3+URZ+0xe0], R12 ;  /* 0x0000e00c030075a7 */ /* 0x0022a400080011ff */
[----:B--2---:R-:W-:Y:S05]  /*9250*/  @!P0 NANOSLEEP.SYNCS 0x989680 ;  /* 0x009896800000895d */ /* 0x004fea0003900000 */
[----:B------:R-:W2:Y:S02]  /*9260*/  @!P0 SYNCS.PHASECHK.TRANS64 P0, [R3+URZ+0xe0], R12 ;  /* 0x0000e00c030085a7 */ /* 0x000ea400080010ff */
[----:B--2---:R-:W-:Y:S05]  /*9270*/  @!P0 BRA `(.L_x_176) ;  /* 0xfffffffc00f08947 */ /* 0x004fea000383ffff */
[----:B------:R-:W-:Y:S05]  /*9280*/  BRA `(.L_x_177) ;  /* 0xffffffb4005c7947 */ /* 0x000fea000383ffff */
.L_x_85:
[----:B------:R-:W-:Y:S07]  /*9290*/  MOV R3, UR7 ;  /* 0x0000000700037c02 */ /* 0x000fee0008000f00 */
.L_x_178:
[----:B-1----:R1:W2:Y:S02]  /*92a0*/  SYNCS.PHASECHK.TRANS64.TRYWAIT P0, [R3+URZ+0xe8], R12 ;  /* 0x0000e80c030075a7 */ /* 0x0022a400080011ff */
[----:B--2---:R-:W-:Y:S05]  /*92b0*/  @!P0 NANOSLEEP.SYNCS 0x989680 ;  /* 0x009896800000895d */ /* 0x004fea0003900000 */
[----:B------:R-:W2:Y:S02]  /*92c0*/  @!P0 SYNCS.PHASECHK.TRANS64 P0, [R3+URZ+0xe8], R12 ;  /* 0x0000e80c030085a7 */ /* 0x000ea400080010ff */
[----:B--2---:R-:W-:Y:S05]  /*92d0*/  @!P0 BRA `(.L_x_178) ;  /* 0xfffffffc00f08947 */ /* 0x004fea000383ffff */
[----:B------:R-:W-:Y:S05]  /*92e0*/  BRA `(.L_x_179) ;  /* 0xffffffb400e47947 */ /* 0x000fea000383ffff */
.L_x_87:
[----:B------:R-:W-:-:S07]  /*92f0*/  MOV R0, UR7 ;  /* 0x0000000700007c02 */ /* 0x000fce0008000f00 */
.L_x_180:
[----:B-1----:R1:W3:Y:S02]  /*9300*/  SYNCS.PHASECHK.TRANS64.TRYWAIT P0, [R0+URZ+0xd8], R3 ;  /* 0x0000d803000075a7 */ /* 0x0022e400080011ff */
[----:B---3--:R-:W-:Y:S05]  /*9310*/  @!P0 NANOSLEEP.SYNCS 0x989680 ;  /* 0x009896800000895d */ /* 0x008fea0003900000 */
[----:B------:R-:W3:Y:S02]  /*9320*/  @!P0 SYNCS.PHASECHK.TRANS64 P0, [R0+URZ+0xd8], R3 ;  /* 0x0000d803000085a7 */ /* 0x000ee400080010ff */
[----:B---3--:R-:W-:Y:S05]  /*9330*/  @!P0 BRA `(.L_x_180) ;  /* 0xfffffffc00f08947 */ /* 0x008fea000383ffff */
[----:B------:R-:W-:Y:S05]  /*9340*/  BRA `(.L_x_181) ;  /* 0xffffffb800547947 */ /* 0x000fea000383ffff */
.L_x_88:
[----:B-1----:R-:W-:-:S07]  /*9350*/  MOV R0, UR7 ;  /* 0x0000000700007c02 */ /* 0x002fce0008000f00 */
.L_x_182:
[----:B-1----:R1:W3:Y:S02]  /*9360*/  SYNCS.PHASECHK.TRANS64.TRYWAIT P0, [R0+URZ+0xe0], R3 ;  /* 0x0000e003000075a7 */ /* 0x0022e400080011ff */
[----:B---3--:R-:W-:Y:S05]  /*9370*/  @!P0 NANOSLEEP.SYNCS 0x989680 ;  /* 0x009896800000895d */ /* 0x008fea0003900000 */
[----:B------:R-:W3:Y:S02]  /*9380*/  @!P0 SYNCS.PHASECHK.TRANS64 P0, [R0+URZ+0xe0], R3 ;  /* 0x0000e003000085a7 */ /* 0x000ee400080010ff */
[----:B---3--:R-:W-:Y:S05]  /*9390*/  @!P0 BRA `(.L_x_182) ;  /* 0xfffffffc00f08947 */ /* 0x008fea000383ffff */
[----:B------:R-:W-:Y:S05]  /*93a0*/  BRA `(.L_x_183) ;  /* 0xffffffb800447947 */ /* 0x000fea000383ffff */
.L_x_90:
[----:B--2---:R2:W4:Y:S02]  /*93b0*/  SYNCS.PHASECHK.TRANS64.TRYWAIT P0, [R0+URZ+0x100], R3 ;  /* 0x00010003000075a7 */ /* 0x00452400080011ff */
[----:B----4-:R-:W-:Y:S05]  /*93c0*/  @!P0 NANOSLEEP.SYNCS 0x989680 ;  /* 0x009896800000895d */ /* 0x010fea0003900000 */
[----:B------:R-:W4:Y:S02]  /*93d0*/  @!P0 SYNCS.PHASECHK.TRANS64 P0, [R0+URZ+0x100], R3 ;  /* 0x00010003000085a7 */ /* 0x000f2400080010ff */
[----:B----4-:R-:W-:Y:S05]  /*93e0*/  @!P0 BRA `(.L_x_90) ;  /* 0xfffffffc00f08947 */ /* 0x010fea000383ffff */
[----:B------:R-:W-:Y:S05]  /*93f0*/  BRA `(.L_x_184) ;  /* 0xffffffbc00147947 */ /* 0x000fea000383ffff */
.L_x_100:
[----:B-1----:R1:W3:Y:S02]  /*9400*/  SYNCS.PHASECHK.TRANS64.TRYWAIT P1, [R4+URZ+0xc0], R3 ;  /* 0x0000c003040075a7 */ /* 0x0022e400080211ff */
[----:B---3--:R-:W-:Y:S05]  /*9410*/  @!P1 NANOSLEEP.SYNCS 0x989680 ;  /* 0x009896800000995d */ /* 0x008fea0003900000 */
[----:B------:R-:W3:Y:S02]  /*9420*/  @!P1 SYNCS.PHASECHK.TRANS64 P1, [R4+URZ+0xc0], R3 ;  /* 0x0000c003040095a7 */ /* 0x000ee400080210ff */
[----:B---3--:R-:W-:Y:S05]  /*9430*/  @!P1 BRA `(.L_x_100) ;  /* 0xfffffffc00f09947 */ /* 0x008fea000383ffff */
[----:B------:R-:W-:Y:S05]  /*9440*/  BRA `(.L_x_99) ;  /* 0xffffffc8001c7947 */ /* 0x000fea000383ffff */
.L_x_102:
[----:B-1----:R1:W4:Y:S02]  /*9450*/  SYNCS.PHASECHK.TRANS64.TRYWAIT P0, [R105+URZ+0x120], R6 ;  /* 0x00012006690075a7 */ /* 0x00232400080011ff */
[----:B----4-:R-:W-:Y:S05]  /*9460*/  @!P0 NANOSLEEP.SYNCS 0x989680 ;  /* 0x009896800000895d */ /* 0x010fea0003900000 */
[----:B------:R-:W4:Y:S02]  /*9470*/  @!P0 SYNCS.PHASECHK.TRANS64 P0, [R105+URZ+0x120], R6 ;  /* 0x00012006690085a7 */ /* 0x000f2400080010ff */
[----:B----4-:R-:W-:Y:S05]  /*9480*/  @!P0 BRA `(.L_x_102) ;  /* 0xfffffffc00f08947 */ /* 0x010fea000383ffff */
[----:B------:R-:W-:Y:S05]  /*9490*/  BRA `(.L_x_101) ;  /* 0xffffffc800707947 */ /* 0x000fea000383ffff */
.L_x_112:
[----:B--2---:R2:W3:Y:S02]  /*94a0*/  SYNCS.PHASECHK.TRANS64.TRYWAIT P0, [R4+URZ+0xc0], R3 ;  /* 0x0000c003040075a7 */ /* 0x0044e400080011ff */
[----:B---3--:R-:W-:Y:S05]  /*94b0*/  @!P0 NANOSLEEP.SYNCS 0x989680 ;  /* 0x009896800000895d */ /* 0x008fea0003900000 */
[----:B------:R-:W3:Y:S02]  /*94c0*/  @!P0 SYNCS.PHASECHK.TRANS64 P0, [R4+URZ+0xc0], R3 ;  /* 0x0000c003040085a7 */ /* 0x000ee400080010ff */
[----:B---3--:R-:W-:Y:S05]  /*94d0*/  @!P0 BRA `(.L_x_112) ;  /* 0xfffffffc00f08947 */ /* 0x008fea000383ffff */
[----:B------:R-:W-:Y:S05]  /*94e0*/  BRA `(.L_x_111) ;  /* 0xffffffd400847947 */ /* 0x000fea000383ffff */
.L_x_122:
[----:B--2---:R2:W3:Y:S02]  /*94f0*/  SYNCS.PHASECHK.TRANS64.TRYWAIT P0, [R3+URZ+0xc0], R6 ;  /* 0x0000c006030075a7 */ /* 0x0044e400080011ff */
[----:B---3--:R-:W-:Y:S05]  /*9500*/  @!P0 NANOSLEEP.SYNCS 0x989680 ;  /* 0x009896800000895d */ /* 0x008fea0003900000 */
[----:B------:R-:W3:Y:S02]  /*9510*/  @!P0 SYNCS.PHASECHK.TRANS64 P0, [R3+URZ+0xc0], R6 ;  /* 0x0000c006030085a7 */ /* 0x000ee400080010ff */
[----:B---3--:R-:W-:Y:S05]  /*9520*/  @!P0 BRA `(.L_x_122) ;  /* 0xfffffffc00f08947 */ /* 0x008fea000383ffff */
[----:B------:R-:W-:Y:S05]  /*9530*/  BRA `(.L_x_121) ;  /* 0xffffffe000f87947 */ /* 0x000fea000383ffff */
        .weak           $__internal_0_$__cuda_sm10x_tcgen05_guardrail_trap_col_being_dealloced_not_returned_by_alloc
        .type           $__internal_0_$__cuda_sm10x_tcgen05_guardrail_trap_col_being_dealloced_not_returned_by_alloc,@function
        .size           $__internal_0_$__cuda_sm10x_tcgen05_guardrail_trap_col_being_dealloced_not_returned_by_alloc,($__internal_1_$__cuda_sm10x_tcgen05_guardrail_trap_phase_invalid_during_alloc - $__internal_0_$__cuda_sm10x_tcgen05_guardrail_trap_col_being_dealloced_not_returned_by_alloc)
$__internal_0_$__cuda_sm10x_tcgen05_guardrail_trap_col_being_dealloced_not_returned_by_alloc:
[----:B------:R-:W-:Y:S05]  /*9540*/  BPT.TRAP 0x1 ;  /* 0x000000040000795c */ /* 0x000fea0000300000 */
[----:B------:R-:W-:-:S04]  /*9550*/  HFMA2 R3, -RZ, RZ, 0, 0 ;  /* 0x00000000ff037431 */ /* 0x000fc800000001ff */
[----:B------:R-:W-:Y:S05]  /*9560*/  RET.REL.NODEC R2 `(_ZN7cutlass13device_kernelINS_4gemm6kernel13GemmUniversalIN4cute5tupleIJiiiiEEENS1_10collective13CollectiveMmaINS1_35MainloopSm100TmaUmmaWarpSpecializedILi12ELi2ELi4ENS5_IJNS4_1CILi1EEESB_SB_EEEEENS5_IJNSA_ILi64EEENSA_ILi192EEESE_EEEaNS5_IJlSB_lEEEaSH_NS4_8TiledMMAINS4_8MMA_AtomIJNS4_15SM100_MMA_S8_SSIaaiLi64ELi192ELNS4_4UMMA5MajorE0ELSM_0ELNSL_8SaturateE0EEEEEENS4_6LayoutISC_NS5_IJNSA_ILi0EEESR_SR_EEEEENS5_IJNS4_10UnderscoreESU_SU_EEEEENS4_13SM90_TMA_LOADENS4_14ComposedLayoutINS4_7SwizzleILi2ELi4ELi3EEENS4_18smem_ptr_flag_bitsILi8EEENSQ_INS5_IJNSA_ILi8EEESE_EEENS5_IJSE_SB_EEEEEEEvNS4_8identityESX_S17_vS18_EENS_8epilogue10collective18CollectiveEpilogueINS1A_23Sm100TmaWarpSpecializedILi3ELi2ELi32ELb0ELb0EEEJSG_NS5_IJNSQ_ISE_SB_EES1F_EEEaSH_aSH_NS1A_6fusion15FusionCallbacksIS1E_NS1H_17LinearCombinationIaiaiLNS_15FloatRoundStyleE2EEESG_S1G_JEEENS4_5SM1004TMEM4LOAD26SM100_TMEM_LOAD_16dp32b32xESX_S17_NS4_39AutoVectorizingCopyWithAssumedAlignmentILi128EEENS4_14SM90_TMA_STOREES17_S1S_S1S_EEEvvEEEEvNT_6ParamsE) ;  /* 0xffffff6802a47950 */ /* 0x000fea0003c3ffff */
        .weak           $__internal_1_$__cuda_sm10x_tcgen05_guardrail_trap_phase_invalid_during_alloc
        .type           $__internal_1_$__cuda_sm10x_tcgen05_guardrail_trap_phase_invalid_during_alloc,@function
        .size           $__internal_1_$__cuda_sm10x_tcgen05_guardrail_trap_phase_invalid_during_alloc,($__internal_2_$__cuda_sm10x_tcgen05_guardrail_trap_unallocated_columns_being_dealloced - $__internal_1_$__cuda_sm10x_tcgen05_guardrail_trap_phase_invalid_during_alloc)
$__internal_1_$__cuda_sm10x_tcgen05_guardrail_trap_phase_invalid_during_alloc:
[----:B------:R-:W-:Y:S05]  /*9570*/  BPT.TRAP 0x1 ;  /* 0x000000040000795c */ /* 0x000fea0000300000 */
[----:B------:R-:W-:-:S04]  /*9580*/  MOV R3, 0x0 ;  /* 0x0000000000037802 */ /* 0x000fc80000000f00 */
[----:B------:R-:W-:Y:S05]  /*9590*/  RET.REL.NODEC R2 `(_ZN7cutlass13device_kernelINS_4gemm6kernel13GemmUniversalIN4cute5tupleIJiiiiEEENS1_10collective13CollectiveMmaINS1_35MainloopSm100TmaUmmaWarpSpecializedILi12ELi2ELi4ENS5_IJNS4_1CILi1EEESB_SB_EEEEENS5_IJNSA_ILi64EEENSA_ILi192EEESE_EEEaNS5_IJlSB_lEEEaSH_NS4_8TiledMMAINS4_8MMA_AtomIJNS4_15SM100_MMA_S8_SSIaaiLi64ELi192ELNS4_4UMMA5MajorE0ELSM_0ELNSL_8SaturateE0EEEEEENS4_6LayoutISC_NS5_IJNSA_ILi0EEESR_SR_EEEEENS5_IJNS4_10UnderscoreESU_SU_EEEEENS4_13SM90_TMA_LOADENS4_14ComposedLayoutINS4_7SwizzleILi2ELi4ELi3EEENS4_18smem_ptr_flag_bitsILi8EEENSQ_INS5_IJNSA_ILi8EEESE_EEENS5_IJSE_SB_EEEEEEEvNS4_8identityESX_S17_vS18_EENS_8epilogue10collective18CollectiveEpilogueINS1A_23Sm100TmaWarpSpecializedILi3ELi2ELi32ELb0ELb0EEEJSG_NS5_IJNSQ_ISE_SB_EES1F_EEEaSH_aSH_NS1A_6fusion15FusionCallbacksIS1E_NS1H_17LinearCombinationIaiaiLNS_15FloatRoundStyleE2EEESG_S1G_JEEENS4_5SM1004TMEM4LOAD26SM100_TMEM_LOAD_16dp32b32xESX_S17_NS4_39AutoVectorizingCopyWithAssumedAlignmentILi128EEENS4_14SM90_TMA_STOREES17_S1S_S1S_EEEvvEEEEvNT_6ParamsE) ;  /* 0xffffff6802987950 */ /* 0x000fea0003c3ffff */
        .weak           $__internal_2_$__cuda_sm10x_tcgen05_guardrail_trap_unallocated_columns_being_dealloced
        .type           $__internal_2_$__cuda_sm10x_tcgen05_guardrail_trap_unallocated_columns_being_dealloced,@function
        .size           $__internal_2_$__cuda_sm10x_tcgen05_guardrail_trap_unallocated_columns_being_dealloced,(.L_x_186 - $__internal_2_$__cuda_sm10x_tcgen05_guardrail_trap_unallocated_columns_being_dealloced)
$__internal_2_$__cuda_sm10x_tcgen05_guardrail_trap_unallocated_columns_being_dealloced:
[----:B------:R-:W-:Y:S05]  /*95a0*/  BPT.TRAP 0x1 ;  /* 0x000000040000795c */ /* 0x000fea0000300000 */
[----:B------:R-:W-:-:S04]  /*95b0*/  HFMA2 R3, -RZ, RZ, 0, 0 ;  /* 0x00000000ff037431 */ /* 0x000fc800000001ff */
[----:B------:R-:W-:Y:S05]  /*95c0*/  RET.REL.NODEC R2 `(_ZN7cutlass13device_kernelINS_4gemm6kernel13GemmUniversalIN4cute5tupleIJiiiiEEENS1_10collective13CollectiveMmaINS1_35MainloopSm100TmaUmmaWarpSpecializedILi12ELi2ELi4ENS5_IJNS4_1CILi1EEESB_SB_EEEEENS5_IJNSA_ILi64EEENSA_ILi192EEESE_EEEaNS5_IJlSB_lEEEaSH_NS4_8TiledMMAINS4_8MMA_AtomIJNS4_15SM100_MMA_S8_SSIaaiLi64ELi192ELNS4_4UMMA5MajorE0ELSM_0ELNSL_8SaturateE0EEEEEENS4_6LayoutISC_NS5_IJNSA_ILi0EEESR_SR_EEEEENS5_IJNS4_10UnderscoreESU_SU_EEEEENS4_13SM90_TMA_LOADENS4_14ComposedLayoutINS4_7SwizzleILi2ELi4ELi3EEENS4_18smem_ptr_flag_bitsILi8EEENSQ_INS5_IJNSA_ILi8EEESE_EEENS5_IJSE_SB_EEEEEEEvNS4_8identityESX_S17_vS18_EENS_8epilogue10collective18CollectiveEpilogueINS1A_23Sm100TmaWarpSpecializedILi3ELi2ELi32ELb0ELb0EEEJSG_NS5_IJNSQ_ISE_SB_EES1F_EEEaSH_aSH_NS1A_6fusion15FusionCallbacksIS1E_NS1H_17LinearCombinationIaiaiLNS_15FloatRoundStyleE2EEESG_S1G_JEEENS4_5SM1004TMEM4LOAD26SM100_TMEM_LOAD_16dp32b32xESX_S17_NS4_39AutoVectorizingCopyWithAssumedAlignmentILi128EEENS4_14SM90_TMA_STOREES17_S1S_S1S_EEEvvEEEEvNT_6ParamsE) ;  /* 0xffffff68028c7950 */ /* 0x000fea0003c3ffff */
.L_x_185:
[----:B------:R-:W-:-:S00]  /*95d0*/  BRA `(.L_x_185) ;  /* 0xfffffffc00fc7947 */ /* 0x000fc0000383ffff */
[----:B------:R-:W-:-:S00]  /*95e0*/  NOP ;  /* 0x0000000000007918 */ /* 0x000fc00000000000 */
        /* <DEDUP_REMOVED lines=9> */
.L_x_186:


//--------------------- .nv.global.init           --------------------------
	.section	.nv.global.init,"aw",@progbits
.nv.global.init:
	.type		$str$27,@object
	.size		$str$27,($str$28 - $str$27)
$str$27:
        /*0000*/ 	.byte	0x28, 0x61, 0x64, 0x64, 0x72, 0x65, 0x73, 0x73, 0x20, 0x26, 0x20, 0x6d, 0x61, 0x73, 0x6b, 0x29
        /*0010*/ 	.byte	0x20, 0x3d, 0x3d, 0x20, 0x30, 0x00
	.type		$str$28,@object
	.size		$str$28,($str$26 - $str$28)
$str$28:
        /*0016*/ 	.byte	0x2f, 0x74, 0x6d, 0x70, 0x2f, 0x63, 0x75, 0x74, 0x6c, 0x61, 0x73, 0x73, 0x5f, 0x73, 0x77, 0x65
        /*0026*/ 	.byte	0x65, 0x70, 0x5f, 0x73, 0x72, 0x63, 0x2f, 0x69, 0x6e, 0x63, 0x6c, 0x75, 0x64, 0x65, 0x2f, 0x63
        /*0036*/ 	.byte	0x75, 0x74, 0x65, 0x2f, 0x70, 0x6f, 0x69, 0x6e, 0x74, 0x65, 0x72, 0x5f, 0x66, 0x6c, 0x61, 0x67
        /*0046*/ 	.byte	0x67, 0x65, 0x64, 0x2e, 0x68, 0x70, 0x70, 0x00
	.type		$str$26,@object
	.size		$str$26,($str$25 - $str$26)
$str$26:
        /*004e*/ 	.byte	0x2f, 0x74, 0x6d, 0x70, 0x2f, 0x63, 0x75, 0x74, 0x6c, 0x61, 0x73, 0x73, 0x5f, 0x73, 0x77, 0x65
        /*005e*/ 	.byte	0x65, 0x70, 0x5f, 0x73, 0x72, 0x63, 0x2f, 0x69, 0x6e, 0x63, 0x6c, 0x75, 0x64, 0x65, 0x2f, 0x63
        /*006e*/ 	.byte	0x75, 0x74, 0x65, 0x2f, 0x61, 0x74, 0x6f, 0x6d, 0x2f, 0x63, 0x6f, 0x70, 0x79, 0x5f, 0x74, 0x72
        /*007e*/ 	.byte	0x61, 0x69, 0x74, 0x73, 0x5f, 0x73, 0x6d, 0x31, 0x30, 0x30, 0x2e, 0x68, 0x70, 0x70, 0x00
	.type		$str$25,@object
	.size		$str$25,(__unnamed_1 - $str$25)
$str$25:
        /*008d*/ 	.byte	0x28, 0x28, 0x75, 0x69, 0x6e, 0x74, 0x33, 0x32, 0x5f, 0x74, 0x28, 0x74, 0x68, 0x72, 0x65, 0x61
        /*009d*/ 	.byte	0x64, 0x49, 0x64, 0x78, 0x2e, 0x78, 0x29, 0x20, 0x2f, 0x20, 0x33, 0x32, 0x29, 0x20, 0x25, 0x20
        /*00ad*/ 	.byte	0x34, 0x29, 0x20, 0x3d, 0x3d, 0x20, 0x28, 0x28, 0x28, 0x74, 0x6d, 0x65, 0x6d, 0x5f, 0x61, 0x64
        /*00bd*/ 	.byte	0x64, 0x72, 0x20, 0x3e, 0x3e, 0x20, 0x31, 0x36, 0x29, 0x20, 0x2f, 0x20, 0x33, 0x32, 0x29, 0x20
        /*00cd*/ 	.byte	0x25, 0x20, 0x34, 0x29, 0x00
	.type		__unnamed_1,@object
	.size		__unnamed_1,(__unnamed_2 - __unnamed_1)
__unnamed_1:
        /*00d2*/ 	.byte	0x61, 0x75, 0x74, 0x6f, 0x20, 0x63, 0x75, 0x74, 0x65, 0x3a, 0x3a, 0x61, 0x73, 0x5f, 0x70, 0x6f
        /* <DEDUP_REMOVED lines=24> */
        /*0262*/ 	.byte	0x00
	.type		__unnamed_2,@object
	.size		__unnamed_2,(__unnamed_3 - __unnamed_2)
__unnamed_2:
        /* <DEDUP_REMOVED lines=26> */
	.type		__unnamed_3,@object
	.size		__unnamed_3,(.L_3 - __unnamed_3)
__unnamed_3:
        /* <DEDUP_REMOVED lines=41> */
.L_3:


//--------------------- .nv.shared._ZN7cutlass13device_kernelINS_4gemm6kernel13GemmUniversalIN4cute5tupleIJiiiiEEENS1_10collective13CollectiveMmaINS1_35MainloopSm100TmaUmmaWarpSpecializedILi12ELi2ELi4ENS5_IJNS4_1CILi1EEESB_SB_EEEEENS5_IJNSA_ILi64EEENSA_ILi192EEESE_EEEaNS5_IJlSB_lEEEaSH_NS4_8TiledMMAINS4_8MMA_AtomIJNS4_15SM100_MMA_S8_SSIaaiLi64ELi192ELNS4_4UMMA5MajorE0ELSM_0ELNSL_8SaturateE0EEEEEENS4_6LayoutISC_NS5_IJNSA_ILi0EEESR_SR_EEEEENS5_IJNS4_10UnderscoreESU_SU_EEEEENS4_13SM90_TMA_LOADENS4_14ComposedLayoutINS4_7SwizzleILi2ELi4ELi3EEENS4_18smem_ptr_flag_bitsILi8EEENSQ_INS5_IJNSA_ILi8EEESE_EEENS5_IJSE_SB_EEEEEEEvNS4_8identityESX_S17_vS18_EENS_8epilogue10collective18CollectiveEpilogueINS1A_23Sm100TmaWarpSpecializedILi3ELi2ELi32ELb0ELb0EEEJSG_NS5_IJNSQ_ISE_SB_EES1F_EEEaSH_aSH_NS1A_6fusion15FusionCallbacksIS1E_NS1H_17LinearCombinationIaiaiLNS_15FloatRoundStyleE2EEESG_S1G_JEEENS4_5SM1004TMEM4LOAD26SM100_TMEM_LOAD_16dp32b32xESX_S17_NS4_39AutoVectorizingCopyWithAssumedAlignmentILi128EEENS4_14SM90_TMA_STOREES17_S1S_S1S_EEEvvEEEEvNT_6ParamsE --------------------------
	.section	.nv.shared._ZN7cutlass13device_kernelINS_4gemm6kernel13GemmUniversalIN4cute5tupleIJiiiiEEENS1_10collective13CollectiveMmaINS1_35MainloopSm100TmaUmmaWarpSpecializedILi12ELi2ELi4ENS5_IJNS4_1CILi1EEESB_SB_EEEEENS5_IJNSA_ILi64EEENSA_ILi192EEESE_EEEaNS5_IJlSB_lEEEaSH_NS4_8TiledMMAINS4_8MMA_AtomIJNS4_15SM100_MMA_S8_SSIaaiLi64ELi192ELNS4_4UMMA5MajorE0ELSM_0ELNSL_8SaturateE0EEEEEENS4_6LayoutISC_NS5_IJNSA_ILi0EEESR_SR_EEEEENS5_IJNS4_10UnderscoreESU_SU_EEEEENS4_13SM90_TMA_LOADENS4_14ComposedLayoutINS4_7SwizzleILi2ELi4ELi3EEENS4_18smem_ptr_flag_bitsILi8EEENSQ_INS5_IJNSA_ILi8EEESE_EEENS5_IJSE_SB_EEEEEEEvNS4_8identityESX_S17_vS18_EENS_8epilogue10collective18CollectiveEpilogueINS1A_23Sm100TmaWarpSpecializedILi3ELi2ELi32ELb0ELb0EEEJSG_NS5_IJNSQ_ISE_SB_EES1F_EEEaSH_aSH_NS1A_6fusion15FusionCallbacksIS1E_NS1H_17LinearCombinationIaiaiLNS_15FloatRoundStyleE2EEESG_S1G_JEEENS4_5SM1004TMEM4LOAD26SM100_TMEM_LOAD_16dp32b32xESX_S17_NS4_39AutoVectorizingCopyWithAssumedAlignmentILi128EEENS4_14SM90_TMA_STOREES17_S1S_S1S_EEEvvEEEEvNT_6ParamsE,"aw",@nobits
	.sectionflags	@""
	.align	16
	.zero		1024


//--------------------- .nv.shared.reserved.0     --------------------------
	.section	.nv.shared.reserved.0,"aw",@nobits
	.weak		__nv_reservedSMEM_offset_0_alias
	.size		__nv_reservedSMEM_offset_0_alias, 0, 64
	.other		__nv_reservedSMEM_offset_0_alias,@"STO_CUDA_RESERVED_SHARED STV_DEFAULT"
__nv_reservedSMEM_offset_0_alias:
	.zero		0
.nv.shared.reserved.0:
	.zero		64
	.weak		__nv_reservedSMEM_tcgen05_partition
	.type		__nv_reservedSMEM_tcgen05_partition,@object
	.size		__nv_reservedSMEM_tcgen05_partition,(.L_0 - __nv_reservedSMEM_tcgen05_partition)
__nv_reservedSMEM_tcgen05_partition:
	.zero		32
.L_0:


//--------------------- .nv.global                --------------------------
	.section	.nv.global,"aw",@nobits
.nv.global:
	.type		_ZN40_INTERNAL_65a3a78b_4_k_cu_1e289626_328534cute1_E,@object
	.size		_ZN40_INTERNAL_65a3a78b_4_k_cu_1e289626_328534cute1_E,(_ZN40_INTERNAL_65a3a78b_4_k_cu_1e289626_328534cuda3std3__45__cpo6cbeginE - _ZN40_INTERNAL_65a3a78b_4_k_cu_1e289626_328534cute1_E)
_ZN40_INTERNAL_65a3a78b_4_k_cu_1e289626_328534cute1_E:
	.zero		1
	.type		_ZN40_INTERNAL_65a3a78b_4_k_cu_1e289626_328534cuda3std3__45__cpo6cbeginE,@object
	.size		_ZN40_INTERNAL_65a3a78b_4_k_cu_1e289626_328534cuda3std3__45__cpo6cbeginE,(_ZN40_INTERNAL_65a3a78b_4_k_cu_1e289626_328534cuda3std3__48in_placeE - _ZN40_INTERNAL_65a3a78b_4_k_cu_1e289626_328534cuda3std3__45__cpo6cbeginE)
_ZN40_INTERNAL_65a3a78b_4_k_cu_1e289626_328534cuda3std3__45__cpo6cbeginE:
	.zero		1
	.type		_ZN40_INTERNAL_65a3a78b_4_k_cu_1e289626_328534cuda3std3__48in_placeE,@object
	.size		_ZN40_INTERNAL_65a3a78b_4_k_cu_1e289626_328534cuda3std3__48in_placeE,(_ZN40_INTERNAL_65a3a78b_4_k_cu_1e289626_328534cuda3std6ranges3__45__cpo9iter_moveE - _ZN40_INTERNAL_65a3a78b_4_k_cu_1e289626_328534cuda3std3__48in_placeE)
_ZN40_INTERNAL_65a3a78b_4_k_cu_1e289626_328534cuda3std3__48in_placeE:
	.zero		1
	.type		_ZN40_INTERNAL_65a3a78b_4_k_cu_1e289626_328534cuda3std6ranges3__45__cpo9iter_moveE,@object
	.size		_ZN40_INTERNAL_65a3a78b_4_k_cu_1e289626_328534cuda3std6ranges3__45__cpo9iter_moveE,(_ZN40_INTERNAL_65a3a78b_4_k_cu_1e289626_328534cuda3std3__45__cpo5beginE - _ZN40_INTERNAL_65a3a78b_4_k_cu_1e289626_328534cuda3std6ranges3__45__cpo9iter_moveE)
_ZN40_INTERNAL_65a3a78b_4_k_cu_1e289626_328534cuda3std6ranges3__45__cpo9iter_moveE:
	.zero		1
	.type		_ZN40_INTERNAL_65a3a78b_4_k_cu_1e289626_328534cuda3std3__45__cpo5beginE,@object
	.size		_ZN40_INTERNAL_65a3a78b_4_k_cu_1e289626_328534cuda3std3__45__cpo5beginE,(_ZN40_INTERNAL_65a3a78b_4_k_cu_1e289626_328534cuda3std3__442_GLOBAL__N__65a3a78b_4_k_cu_1e289626_328536ignoreE - _ZN40_INTERNAL_65a3a78b_4_k_cu_1e289626_328534cuda3std3__45__cpo5beginE)
_ZN40_INTERNAL_65a3a78b_4_k_cu_1e289626_328534cuda3std3__45__cpo5beginE:
	.zero		1
	.type		_ZN40_INTERNAL_65a3a78b_4_k_cu_1e289626_328534cuda3std3__442_GLOBAL__N__65a3a78b_4_k_cu_1e289626_328536ignoreE,@object
	.size		_ZN40_INTERNAL_65a3a78b_4_k_cu_1e289626_328534cuda3std3__442_GLOBAL__N__65a3a78b_4_k_cu_1e289626_328536ignoreE,(_ZN40_INTERNAL_65a3a78b_4_k_cu_1e289626_328534cute7productE - _ZN40_INTERNAL_65a3a78b_4_k_cu_1e289626_328534cuda3std3__442_GLOBAL__N__65a3a78b_4_k_cu_1e289626_328536ignoreE)
_ZN40_INTERNAL_65a3a78b_4_k_cu_1e289626_328534cuda3std3__442_GLOBAL__N__65a3a78b_4_k_cu_1e289626_328536ignoreE:
	.zero		1
	.type		_ZN40_INTERNAL_65a3a78b_4_k_cu_1e289626_328534cute7productE,@object
	.size		_ZN40_INTERNAL_65a3a78b_4_k_cu_1e289626_328534cute7productE,(_ZN40_INTERNAL_65a3a78b_4_k_cu_1e289626_328534cuda3std3__45__cpo3endE - _ZN40_INTERNAL_65a3a78b_4_k_cu_1e289626_328534cute7productE)
_ZN40_INTERNAL_65a3a78b_4_k_cu_1e289626_328534cute7productE:
	.zero		1
	.type		_ZN40_INTERNAL_65a3a78b_4_k_cu_1e289626_328534cuda3std3__45__cpo3endE,@object
	.size		_ZN40_INTERNAL_65a3a78b_4_k_cu_1e289626_328534cuda3std3__45__cpo3endE,(_ZN40_INTERNAL_65a3a78b_4_k_cu_1e289626_328534cuda3std3__419piecewise_constructE - _ZN40_INTERNAL_65a3a78b_4_k_cu_1e289626_328534cuda3std3__45__cpo3endE)
_ZN40_INTERNAL_65a3a78b_4_k_cu_1e289626_328534cuda3std3__45__cpo3endE:
	.zero		1
	.type		_ZN40_INTERNAL_65a3a78b_4_k_cu_1e289626_328534cuda3std3__419piecewise_constructE,@object
	.size		_ZN40_INTERNAL_65a3a78b_4_k_cu_1e289626_328534cuda3std3__419piecewise_constructE,(_ZN40_INTERNAL_65a3a78b_4_k_cu_1e289626_328534cuda3std3__45__cpo4cendE - _ZN40_INTERNAL_65a3a78b_4_k_cu_1e289626_328534cuda3std3__419piecewise_constructE)
_ZN40_INTERNAL_65a3a78b_4_k_cu_1e289626_328534cuda3std3__419piecewise_constructE:
	.zero		1
	.type		_ZN40_INTERNAL_65a3a78b_4_k_cu_1e289626_328534cuda3std3__45__cpo4cendE,@object
	.size		_ZN40_INTERNAL_65a3a78b_4_k_cu_1e289626_328534cuda3std3__45__cpo4cendE,(_ZN40_INTERNAL_65a3a78b_4_k_cu_1e289626_328534cuda3std6ranges3__45__cpo4swapE - _ZN40_INTERNAL_65a3a78b_4_k_cu_1e289626_328534cuda3std3__45__cpo4cendE)
_ZN40_INTERNAL_65a3a78b_4_k_cu_1e289626_328534cuda3std3__45__cpo4cendE:
	.zero		1
	.type		_ZN40_INTERNAL_65a3a78b_4_k_cu_1e289626_328534cuda3std6ranges3__45__cpo4swapE,@object
	.size		_ZN40_INTERNAL_65a3a78b_4_k_cu_1e289626_328534cuda3std6ranges3__45__cpo4swapE,(.L_11 - _ZN40_INTERNAL_65a3a78b_4_k_cu_1e289626_328534cuda3std6ranges3__45__cpo4swapE)
_ZN40_INTERNAL_65a3a78b_4_k_cu_1e289626_328534cuda3std6ranges3__45__cpo4swapE:
	.zero		1
.L_11:


//--------------------- .nv.constant0._ZN7cutlass13device_kernelINS_4gemm6kernel13GemmUniversalIN4cute5tupleIJiiiiEEENS1_10collective13CollectiveMmaINS1_35MainloopSm100TmaUmmaWarpSpecializedILi12ELi2ELi4ENS5_IJNS4_1CILi1EEESB_SB_EEEEENS5_IJNSA_ILi64EEENSA_ILi192EEESE_EEEaNS5_IJlSB_lEEEaSH_NS4_8TiledMMAINS4_8MMA_AtomIJNS4_15SM100_MMA_S8_SSIaaiLi64ELi192ELNS4_4UMMA5MajorE0ELSM_0ELNSL_8SaturateE0EEEEEENS4_6LayoutISC_NS5_IJNSA_ILi0EEESR_SR_EEEEENS5_IJNS4_10UnderscoreESU_SU_EEEEENS4_13SM90_TMA_LOADENS4_14ComposedLayoutINS4_7SwizzleILi2ELi4ELi3EEENS4_18smem_ptr_flag_bitsILi8EEENSQ_INS5_IJNSA_ILi8EEESE_EEENS5_IJSE_SB_EEEEEEEvNS4_8identityESX_S17_vS18_EENS_8epilogue10collective18CollectiveEpilogueINS1A_23Sm100TmaWarpSpecializedILi3ELi2ELi32ELb0ELb0EEEJSG_NS5_IJNSQ_ISE_SB_EES1F_EEEaSH_aSH_NS1A_6fusion15FusionCallbacksIS1E_NS1H_17LinearCombinationIaiaiLNS_15FloatRoundStyleE2EEESG_S1G_JEEENS4_5SM1004TMEM4LOAD26SM100_TMEM_LOAD_16dp32b32xESX_S17_NS4_39AutoVectorizingCopyWithAssumedAlignmentILi128EEENS4_14SM90_TMA_STOREES17_S1S_S1S_EEEvvEEEEvNT_6ParamsE --------------------------
	.section	.nv.constant0._ZN7cutlass13device_kernelINS_4gemm6kernel13GemmUniversalIN4cute5tupleIJiiiiEEENS1_10collective13CollectiveMmaINS1_35MainloopSm100TmaUmmaWarpSpecializedILi12ELi2ELi4ENS5_IJNS4_1CILi1EEESB_SB_EEEEENS5_IJNSA_ILi64EEENSA_ILi192EEESE_EEEaNS5_IJlSB_lEEEaSH_NS4_8TiledMMAINS4_8MMA_AtomIJNS4_15SM100_MMA_S8_SSIaaiLi64ELi192ELNS4_4UMMA5MajorE0ELSM_0ELNSL_8SaturateE0EEEEEENS4_6LayoutISC_NS5_IJNSA_ILi0EEESR_SR_EEEEENS5_IJNS4_10UnderscoreESU_SU_EEEEENS4_13SM90_TMA_LOADENS4_14ComposedLayoutINS4_7SwizzleILi2ELi4ELi3EEENS4_18smem_ptr_flag_bitsILi8EEENSQ_INS5_IJNSA_ILi8EEESE_EEENS5_IJSE_SB_EEEEEEEvNS4_8identityESX_S17_vS18_EENS_8epilogue10collective18CollectiveEpilogueINS1A_23Sm100TmaWarpSpecializedILi3ELi2ELi32ELb0ELb0EEEJSG_NS5_IJNSQ_ISE_SB_EES1F_EEEaSH_aSH_NS1A_6fusion15FusionCallbacksIS1E_NS1H_17LinearCombinationIaiaiLNS_15FloatRoundStyleE2EEESG_S1G_JEEENS4_5SM1004TMEM4LOAD26SM100_TMEM_LOAD_16dp32b32xESX_S17_NS4_39AutoVectorizingCopyWithAssumedAlignmentILi128EEENS4_14SM90_TMA_STOREES17_S1S_S1S_EEEvvEEEEvNT_6ParamsE,"a",@progbits
	.sectionflags	@""
	.align	4
.nv.constant0._ZN7cutlass13device_kernelINS_4gemm6kernel13GemmUniversalIN4cute5tupleIJiiiiEEENS1_10collective13CollectiveMmaINS1_35MainloopSm100TmaUmmaWarpSpecializedILi12ELi2ELi4ENS5_IJNS4_1CILi1EEESB_SB_EEEEENS5_IJNSA_ILi64EEENSA_ILi192EEESE_EEEaNS5_IJlSB_lEEEaSH_NS4_8TiledMMAINS4_8MMA_AtomIJNS4_15SM100_MMA_S8_SSIaaiLi64ELi192ELNS4_4UMMA5MajorE0ELSM_0ELNSL_8SaturateE0EEEEEENS4_6LayoutISC_NS5_IJNSA_ILi0EEESR_SR_EEEEENS5_IJNS4_10UnderscoreESU_SU_EEEEENS4_13SM90_TMA_LOADENS4_14ComposedLayoutINS4_7SwizzleILi2ELi4ELi3EEENS4_18smem_ptr_flag_bitsILi8EEENSQ_INS5_IJNSA_ILi8EEESE_EEENS5_IJSE_SB_EEEEEEEvNS4_8identityESX_S17_vS18_EENS_8epilogue10collective18CollectiveEpilogueINS1A_23Sm100TmaWarpSpecializedILi3ELi2ELi32ELb0ELb0EEEJSG_NS5_IJNSQ_ISE_SB_EES1F_EEEaSH_aSH_NS1A_6fusion15FusionCallbacksIS1E_NS1H_17LinearCombinationIaiaiLNS_15FloatRoundStyleE2EEESG_S1G_JEEENS4_5SM1004TMEM4LOAD26SM100_TMEM_LOAD_16dp32b32xESX_S17_NS4_39AutoVectorizingCopyWithAssumedAlignmentILi128EEENS4_14SM90_TMA_STOREES17_S1S_S1S_EEEvvEEEEvNT_6ParamsE:
	.zero		2944


//--------------------- SYMBOLS --------------------------

	.type		.nv.reservedSmem.offset0,@object
	.size		.nv.reservedSmem.offset0,0x4
	.type		.nv.reservedSmem.cap,@object
	.size		.nv.reservedSmem.cap,0x4
	.type		__assertfail,@function
